//
// Generated by NVIDIA NVVM Compiler
//
// Compiler Build ID: CL-36424714
// Cuda compilation tools, release 13.0, V13.0.88
// Based on NVVM 20.0.0
//

.version 9.0
.target sm_100
.address_size 64

	// .globl	_Z20dsmem_stencil_kernelPKfPfii
// _ZZ20dsmem_stencil_kernelPKfPfiiE4smem has been demoted
// _ZZ22dsmem_transpose_kernelPKfPfiiE4smem has been demoted
// _ZZ22dsmem_reduction_kernelPKfPfiE4smem has been demoted
// _ZZ22dsmem_histogram_kernelPKiPiiiE9smem_hist has been demoted

.visible .entry _Z20dsmem_stencil_kernelPKfPfii(
	.param .u64 .ptr .align 1 _Z20dsmem_stencil_kernelPKfPfii_param_0,
	.param .u64 .ptr .align 1 _Z20dsmem_stencil_kernelPKfPfii_param_1,
	.param .u32 _Z20dsmem_stencil_kernelPKfPfii_param_2,
	.param .u32 _Z20dsmem_stencil_kernelPKfPfii_param_3
)
.explicitcluster
.reqnctapercluster 2, 2, 1
{
	.reg .pred 	%p<25>;
	.reg .b32 	%r<34>;
	.reg .b32 	%f<17>;
	.reg .b64 	%rd<20>;
	// demoted variable
	.shared .align 4 .b8 _ZZ20dsmem_stencil_kernelPKfPfiiE4smem[4624];
	ld.param.u64 	%rd4, [_Z20dsmem_stencil_kernelPKfPfii_param_0];
	ld.param.u64 	%rd5, [_Z20dsmem_stencil_kernelPKfPfii_param_1];
	ld.param.u32 	%r12, [_Z20dsmem_stencil_kernelPKfPfii_param_2];
	ld.param.u32 	%r14, [_Z20dsmem_stencil_kernelPKfPfii_param_3];
	cvta.to.global.u64 	%rd1, %rd5;
	cvta.to.global.u64 	%rd2, %rd4;
	mov.u32 	%r15, %ctaid.x;
	mov.u32 	%r16, %ctaid.y;
	mov.u32 	%r1, %tid.x;
	mov.u32 	%r2, %tid.y;
	shl.b32 	%r17, %r15, 5;
	add.s32 	%r3, %r17, %r1;
	shl.b32 	%r18, %r16, 5;
	add.s32 	%r19, %r18, %r2;
	setp.lt.s32 	%p2, %r3, %r12;
	setp.lt.s32 	%p3, %r19, %r14;
	and.pred  	%p1, %p2, %p3;
	mov.u32 	%r20, _ZZ20dsmem_stencil_kernelPKfPfiiE4smem;
	mad.lo.s32 	%r5, %r2, 136, %r20;
	add.s32 	%r6, %r5, 136;
	shl.b32 	%r21, %r1, 2;
	add.s32 	%r7, %r6, %r21;
	not.pred 	%p4, %p1;
	@%p4 bra 	$L__BB0_2;
	mad.lo.s32 	%r23, %r12, %r19, %r3;
	mul.wide.u32 	%rd6, %r23, 4;
	add.s64 	%rd7, %rd2, %rd6;
	ld.global.nc.f32 	%f1, [%rd7];
	st.shared.f32 	[%r7+4], %f1;
	bra.uni 	$L__BB0_3;
$L__BB0_2:
	mov.b32 	%r22, 0;
	st.shared.u32 	[%r7+4], %r22;
$L__BB0_3:
	setp.ne.s32 	%p5, %r1, 0;
	setp.eq.s32 	%p6, %r3, 0;
	mul.lo.s32 	%r8, %r12, %r19;
	cvt.s64.s32 	%rd8, %r8;
	cvt.u64.u32 	%rd9, %r3;
	add.s64 	%rd10, %rd9, %rd8;
	shl.b64 	%rd11, %rd10, 2;
	add.s64 	%rd3, %rd2, %rd11;
	or.pred  	%p7, %p5, %p6;
	@%p7 bra 	$L__BB0_5;
	ld.global.nc.f32 	%f2, [%rd3+-4];
	st.shared.f32 	[%r6], %f2;
$L__BB0_5:
	setp.ne.s32 	%p8, %r1, 31;
	add.s32 	%r9, %r12, -1;
	setp.ge.s32 	%p9, %r3, %r9;
	or.pred  	%p10, %p8, %p9;
	@%p10 bra 	$L__BB0_7;
	ld.global.nc.f32 	%f3, [%rd3+4];
	st.shared.f32 	[%r5+268], %f3;
$L__BB0_7:
	setp.ne.s32 	%p11, %r2, 0;
	setp.eq.s32 	%p12, %r19, 0;
	add.s32 	%r10, %r20, %r21;
	or.pred  	%p13, %p11, %p12;
	@%p13 bra 	$L__BB0_9;
	add.s32 	%r27, %r19, -1;
	mad.lo.s32 	%r28, %r12, %r27, %r3;
	mul.wide.s32 	%rd12, %r28, 4;
	add.s64 	%rd13, %rd2, %rd12;
	ld.global.nc.f32 	%f4, [%rd13];
	st.shared.f32 	[%r10+4], %f4;
$L__BB0_9:
	setp.ne.s32 	%p14, %r2, 31;
	add.s32 	%r11, %r14, -1;
	setp.ge.s32 	%p15, %r19, %r11;
	or.pred  	%p16, %p14, %p15;
	@%p16 bra 	$L__BB0_11;
	mad.lo.s32 	%r29, %r12, %r19, %r12;
	add.s32 	%r30, %r29, %r3;
	mul.wide.s32 	%rd14, %r30, 4;
	add.s64 	%rd15, %rd2, %rd14;
	ld.global.nc.f32 	%f5, [%rd15];
	st.shared.f32 	[%r10+4492], %f5;
$L__BB0_11:
	setp.ge.s32 	%p17, %r19, %r11;
	setp.eq.s32 	%p18, %r19, 0;
	setp.ge.s32 	%p19, %r3, %r9;
	setp.eq.s32 	%p20, %r3, 0;
	barrier.cluster.arrive;
	barrier.cluster.wait;
	or.pred  	%p21, %p20, %p18;
	or.pred  	%p22, %p21, %p19;
	or.pred  	%p23, %p22, %p17;
	@%p23 bra 	$L__BB0_13;
	ld.shared.f32 	%f7, [%r7+4];
	ld.shared.f32 	%f8, [%r7];
	ld.shared.f32 	%f9, [%r7+8];
	ld.shared.f32 	%f10, [%r7+-132];
	ld.shared.f32 	%f11, [%r7+140];
	add.f32 	%f12, %f7, %f8;
	add.f32 	%f13, %f12, %f9;
	add.f32 	%f14, %f13, %f10;
	add.f32 	%f15, %f14, %f11;
	mul.f32 	%f16, %f15, 0f3E4CCCCD;
	add.s32 	%r33, %r8, %r3;
	mul.wide.s32 	%rd18, %r33, 4;
	add.s64 	%rd19, %rd1, %rd18;
	st.global.f32 	[%rd19], %f16;
	bra.uni 	$L__BB0_15;
$L__BB0_13:
	@%p4 bra 	$L__BB0_15;
	ld.shared.f32 	%f6, [%r7+4];
	add.s32 	%r32, %r8, %r3;
	mul.wide.u32 	%rd16, %r32, 4;
	add.s64 	%rd17, %rd1, %rd16;
	st.global.f32 	[%rd17], %f6;
$L__BB0_15:
	ret;

}
	// .globl	_Z22dsmem_transpose_kernelPKfPfii
.visible .entry _Z22dsmem_transpose_kernelPKfPfii(
	.param .u64 .ptr .align 1 _Z22dsmem_transpose_kernelPKfPfii_param_0,
	.param .u64 .ptr .align 1 _Z22dsmem_transpose_kernelPKfPfii_param_1,
	.param .u32 _Z22dsmem_transpose_kernelPKfPfii_param_2,
	.param .u32 _Z22dsmem_transpose_kernelPKfPfii_param_3
)
.explicitcluster
.reqnctapercluster 2, 2, 1
{
	.reg .pred 	%p<7>;
	.reg .b32 	%r<26>;
	.reg .b32 	%f<3>;
	.reg .b64 	%rd<9>;
	// demoted variable
	.shared .align 4 .b8 _ZZ22dsmem_transpose_kernelPKfPfiiE4smem[4224];
	ld.param.u64 	%rd1, [_Z22dsmem_transpose_kernelPKfPfii_param_0];
	ld.param.u64 	%rd2, [_Z22dsmem_transpose_kernelPKfPfii_param_1];
	ld.param.u32 	%r9, [_Z22dsmem_transpose_kernelPKfPfii_param_2];
	ld.param.u32 	%r11, [_Z22dsmem_transpose_kernelPKfPfii_param_3];
	mov.u32 	%r12, %ctaid.x;
	mov.u32 	%r13, %ctaid.y;
	mov.u32 	%r1, %tid.x;
	mov.u32 	%r2, %tid.y;
	shl.b32 	%r3, %r12, 5;
	add.s32 	%r4, %r3, %r1;
	shl.b32 	%r5, %r13, 5;
	add.s32 	%r14, %r5, %r2;
	setp.ge.s32 	%p1, %r4, %r9;
	setp.ge.s32 	%p2, %r14, %r11;
	or.pred  	%p3, %p1, %p2;
	@%p3 bra 	$L__BB1_2;
	cvta.to.global.u64 	%rd3, %rd1;
	mad.lo.s32 	%r15, %r9, %r14, %r4;
	mul.wide.u32 	%rd4, %r15, 4;
	add.s64 	%rd5, %rd3, %rd4;
	ld.global.nc.f32 	%f1, [%rd5];
	mov.u32 	%r16, _ZZ22dsmem_transpose_kernelPKfPfiiE4smem;
	mad.lo.s32 	%r17, %r2, 132, %r16;
	shl.b32 	%r18, %r1, 2;
	add.s32 	%r19, %r17, %r18;
	st.shared.f32 	[%r19], %f1;
$L__BB1_2:
	barrier.cluster.arrive;
	barrier.cluster.wait;
	add.s32 	%r7, %r5, %r1;
	add.s32 	%r20, %r3, %r2;
	setp.ge.s32 	%p4, %r7, %r11;
	setp.ge.s32 	%p5, %r20, %r9;
	or.pred  	%p6, %p4, %p5;
	@%p6 bra 	$L__BB1_4;
	mov.u32 	%r21, _ZZ22dsmem_transpose_kernelPKfPfiiE4smem;
	mad.lo.s32 	%r22, %r1, 132, %r21;
	shl.b32 	%r23, %r2, 2;
	add.s32 	%r24, %r22, %r23;
	ld.shared.f32 	%f2, [%r24];
	mad.lo.s32 	%r25, %r11, %r20, %r7;
	cvta.to.global.u64 	%rd6, %rd2;
	mul.wide.u32 	%rd7, %r25, 4;
	add.s64 	%rd8, %rd6, %rd7;
	st.global.f32 	[%rd8], %f2;
$L__BB1_4:
	ret;

}
	// .globl	_Z22dsmem_reduction_kernelPKfPfi
.visible .entry _Z22dsmem_reduction_kernelPKfPfi(
	.param .u64 .ptr .align 1 _Z22dsmem_reduction_kernelPKfPfi_param_0,
	.param .u64 .ptr .align 1 _Z22dsmem_reduction_kernelPKfPfi_param_1,
	.param .u32 _Z22dsmem_reduction_kernelPKfPfi_param_2
)
.explicitcluster
.reqnctapercluster 4, 1, 1
{
	.reg .pred 	%p<6>;
	.reg .b32 	%r<18>;
	.reg .b32 	%f<9>;
	.reg .b64 	%rd<9>;
	// demoted variable
	.shared .align 4 .b8 _ZZ22dsmem_reduction_kernelPKfPfiE4smem[1024];
	ld.param.u64 	%rd1, [_Z22dsmem_reduction_kernelPKfPfi_param_0];
	ld.param.u64 	%rd2, [_Z22dsmem_reduction_kernelPKfPfi_param_1];
	ld.param.u32 	%r8, [_Z22dsmem_reduction_kernelPKfPfi_param_2];
	mov.u32 	%r1, %ctaid.x;
	mov.u32 	%r17, %ntid.x;
	mov.u32 	%r3, %tid.x;
	mad.lo.s32 	%r4, %r1, %r17, %r3;
	setp.ge.s32 	%p1, %r4, %r8;
	mov.f32 	%f8, 0f00000000;
	@%p1 bra 	$L__BB2_2;
	cvta.to.global.u64 	%rd3, %rd1;
	mul.wide.s32 	%rd4, %r4, 4;
	add.s64 	%rd5, %rd3, %rd4;
	ld.global.nc.f32 	%f8, [%rd5];
$L__BB2_2:
	shl.b32 	%r9, %r3, 2;
	mov.u32 	%r10, _ZZ22dsmem_reduction_kernelPKfPfiE4smem;
	add.s32 	%r5, %r10, %r9;
	st.shared.f32 	[%r5], %f8;
	bar.sync 	0;
	setp.lt.u32 	%p2, %r17, 2;
	@%p2 bra 	$L__BB2_6;
$L__BB2_3:
	shr.u32 	%r7, %r17, 1;
	setp.ge.u32 	%p3, %r3, %r7;
	@%p3 bra 	$L__BB2_5;
	shl.b32 	%r11, %r7, 2;
	add.s32 	%r12, %r5, %r11;
	ld.shared.f32 	%f4, [%r12];
	ld.shared.f32 	%f5, [%r5];
	add.f32 	%f6, %f4, %f5;
	st.shared.f32 	[%r5], %f6;
$L__BB2_5:
	bar.sync 	0;
	setp.gt.u32 	%p4, %r17, 3;
	mov.u32 	%r17, %r7;
	@%p4 bra 	$L__BB2_3;
$L__BB2_6:
	barrier.cluster.arrive;
	barrier.cluster.wait;
	mov.u32 	%r13, %cluster_ctarank;
	or.b32  	%r14, %r3, %r13;
	setp.ne.s32 	%p5, %r14, 0;
	@%p5 bra 	$L__BB2_8;
	ld.shared.f32 	%f7, [_ZZ22dsmem_reduction_kernelPKfPfiE4smem];
	mov.u32 	%r15, %cluster_nctarank;
	div.u32 	%r16, %r1, %r15;
	cvta.to.global.u64 	%rd6, %rd2;
	mul.wide.u32 	%rd7, %r16, 4;
	add.s64 	%rd8, %rd6, %rd7;
	st.global.f32 	[%rd8], %f7;
$L__BB2_8:
	ret;

}
	// .globl	_Z22dsmem_histogram_kernelPKiPiii
.visible .entry _Z22dsmem_histogram_kernelPKiPiii(
	.param .u64 .ptr .align 1 _Z22dsmem_histogram_kernelPKiPiii_param_0,
	.param .u64 .ptr .align 1 _Z22dsmem_histogram_kernelPKiPiii_param_1,
	.param .u32 _Z22dsmem_histogram_kernelPKiPiii_param_2,
	.param .u32 _Z22dsmem_histogram_kernelPKiPiii_param_3
)
.explicitcluster
.reqnctapercluster 2, 1, 1
{
	.reg .pred 	%p<10>;
	.reg .b32 	%r<28>;
	.reg .b64 	%rd<9>;
	// demoted variable
	.shared .align 4 .b8 _ZZ22dsmem_histogram_kernelPKiPiiiE9smem_hist[1024];
	ld.param.u64 	%rd2, [_Z22dsmem_histogram_kernelPKiPiii_param_0];
	ld.param.u64 	%rd3, [_Z22dsmem_histogram_kernelPKiPiii_param_1];
	ld.param.u32 	%r11, [_Z22dsmem_histogram_kernelPKiPiii_param_2];
	ld.param.u32 	%r12, [_Z22dsmem_histogram_kernelPKiPiii_param_3];
	mov.u32 	%r27, %tid.x;
	setp.ge.s32 	%p1, %r27, %r12;
	@%p1 bra 	$L__BB3_3;
	mov.u32 	%r2, %ntid.x;
	mov.u32 	%r14, _ZZ22dsmem_histogram_kernelPKiPiiiE9smem_hist;
	mov.u32 	%r26, %r27;
$L__BB3_2:
	shl.b32 	%r13, %r26, 2;
	add.s32 	%r15, %r14, %r13;
	mov.b32 	%r16, 0;
	st.shared.u32 	[%r15], %r16;
	add.s32 	%r26, %r26, %r2;
	setp.lt.s32 	%p2, %r26, %r12;
	@%p2 bra 	$L__BB3_2;
$L__BB3_3:
	bar.sync 	0;
	mov.u32 	%r17, %ctaid.x;
	mov.u32 	%r5, %ntid.x;
	mad.lo.s32 	%r6, %r17, %r5, %r27;
	setp.ge.s32 	%p3, %r6, %r11;
	@%p3 bra 	$L__BB3_6;
	cvta.to.global.u64 	%rd4, %rd2;
	mul.wide.s32 	%rd5, %r6, 4;
	add.s64 	%rd6, %rd4, %rd5;
	ld.global.nc.u32 	%r7, [%rd6];
	setp.lt.s32 	%p4, %r7, 0;
	setp.ge.s32 	%p5, %r7, %r12;
	or.pred  	%p6, %p4, %p5;
	@%p6 bra 	$L__BB3_6;
	shl.b32 	%r18, %r7, 2;
	mov.u32 	%r19, _ZZ22dsmem_histogram_kernelPKiPiiiE9smem_hist;
	add.s32 	%r20, %r19, %r18;
	atom.shared.add.u32 	%r21, [%r20], 1;
$L__BB3_6:
	setp.ge.s32 	%p7, %r27, %r12;
	bar.sync 	0;
	barrier.cluster.arrive;
	barrier.cluster.wait;
	@%p7 bra 	$L__BB3_11;
	cvta.to.global.u64 	%rd1, %rd3;
	mov.u32 	%r23, _ZZ22dsmem_histogram_kernelPKiPiiiE9smem_hist;
$L__BB3_8:
	shl.b32 	%r22, %r27, 2;
	add.s32 	%r24, %r23, %r22;
	ld.shared.u32 	%r9, [%r24];
	setp.lt.s32 	%p8, %r9, 1;
	@%p8 bra 	$L__BB3_10;
	mul.wide.s32 	%rd7, %r27, 4;
	add.s64 	%rd8, %rd1, %rd7;
	atom.global.add.u32 	%r25, [%rd8], %r9;
$L__BB3_10:
	add.s32 	%r27, %r27, %r5;
	setp.lt.s32 	%p9, %r27, %r12;
	@%p9 bra 	$L__BB3_8;
$L__BB3_11:
	ret;

}


// ===== COMPILED SASS (sm_100) =====

	.target	sm_100

	.elftype	@"ET_EXEC"


//--------------------- .note.nv.tkinfo           --------------------------
	.section	.note.nv.tkinfo,"",@"SHT_NOTE"
	.sectionflags	@"SHF_NOTE_NV_TKINFO"
	.tkinfo
        /*0018*/ 	.word	0x00000002
        /*0030*/ 	.string	""
        /*0030*/ 	.string	"ptxas"
        /*0030*/ 	.string	"Cuda compilation tools, release 13.0, V13.0.88"
        /*0030*/ 	.string	"Build cuda_13.0.r13.0/compiler.36424714_0"
        /*0030*/ 	.string	"-arch sm_100 -m 64 "



//--------------------- .note.nv.cuinfo           --------------------------
	.section	.note.nv.cuinfo,"",@"SHT_NOTE"
	.sectionflags	@"SHF_NOTE_NV_CUINFO"
        /*0018*/ 	.short	0x0002
        /*001a*/ 	.short	0x0064
        /*001c*/ 	.short	0x0082
	.zero		2


//--------------------- .nv.info                  --------------------------
	.section	.nv.info,"",@"SHT_CUDA_INFO"
	.align	4


	//----- nvinfo : EIATTR_REGCOUNT
	.align		4
        /*0000*/ 	.byte	0x04, 0x2f
        /*0002*/ 	.short	(.L_1 - .L_0)
	.align		4
.L_0:
        /*0004*/ 	.word	index@(_Z20dsmem_stencil_kernelPKfPfii)
        /*0008*/ 	.word	0x00000019


	//----- nvinfo : EIATTR_FRAME_SIZE
	.align		4
.L_1:
        /*000c*/ 	.byte	0x04, 0x11
        /*000e*/ 	.short	(.L_3 - .L_2)
	.align		4
.L_2:
        /*0010*/ 	.word	index@(_Z20dsmem_stencil_kernelPKfPfii)
        /*0014*/ 	.word	0x00000000


	//----- nvinfo : EIATTR_REGCOUNT
	.align		4
.L_3:
        /*0018*/ 	.byte	0x04, 0x2f
        /*001a*/ 	.short	(.L_5 - .L_4)
	.align		4
.L_4:
        /*001c*/ 	.word	index@(_Z22dsmem_transpose_kernelPKfPfii)
        /*0020*/ 	.word	0x0000000e


	//----- nvinfo : EIATTR_FRAME_SIZE
	.align		4
.L_5:
        /*0024*/ 	.byte	0x04, 0x11
        /*0026*/ 	.short	(.L_7 - .L_6)
	.align		4
.L_6:
        /*0028*/ 	.word	index@(_Z22dsmem_transpose_kernelPKfPfii)
        /*002c*/ 	.word	0x00000000


	//----- nvinfo : EIATTR_REGCOUNT
	.align		4
.L_7:
        /*0030*/ 	.byte	0x04, 0x2f
        /*0032*/ 	.short	(.L_9 - .L_8)
	.align		4
.L_8:
        /*0034*/ 	.word	index@(_Z22dsmem_reduction_kernelPKfPfi)
        /*0038*/ 	.word	0x0000000c


	//----- nvinfo : EIATTR_FRAME_SIZE
	.align		4
.L_9:
        /*003c*/ 	.byte	0x04, 0x11
        /*003e*/ 	.short	(.L_11 - .L_10)
	.align		4
.L_10:
        /*0040*/ 	.word	index@(_Z22dsmem_reduction_kernelPKfPfi)
        /*0044*/ 	.word	0x00000000


	//----- nvinfo : EIATTR_REGCOUNT
	.align		4
.L_11:
        /*0048*/ 	.byte	0x04, 0x2f
        /*004a*/ 	.short	(.L_13 - .L_12)
	.align		4
.L_12:
        /*004c*/ 	.word	index@(_Z22dsmem_histogram_kernelPKiPiii)
        /*0050*/ 	.word	0x0000000c


	//----- nvinfo : EIATTR_FRAME_SIZE
	.align		4
.L_13:
        /*0054*/ 	.byte	0x04, 0x11
        /*0056*/ 	.short	(.L_15 - .L_14)
	.align		4
.L_14:
        /*0058*/ 	.word	index@(_Z22dsmem_histogram_kernelPKiPiii)
        /*005c*/ 	.word	0x00000000


	//----- nvinfo : EIATTR_MIN_STACK_SIZE
	.align		4
.L_15:
        /*0060*/ 	.byte	0x04, 0x12
        /*0062*/ 	.short	(.L_17 - .L_16)
	.align		4
.L_16:
        /*0064*/ 	.word	index@(_Z22dsmem_histogram_kernelPKiPiii)
        /*0068*/ 	.word	0x00000000


	//----- nvinfo : EIATTR_MIN_STACK_SIZE
	.align		4
.L_17:
        /*006c*/ 	.byte	0x04, 0x12
        /*006e*/ 	.short	(.L_19 - .L_18)
	.align		4
.L_18:
        /*0070*/ 	.word	index@(_Z22dsmem_reduction_kernelPKfPfi)
        /*0074*/ 	.word	0x00000000


	//----- nvinfo : EIATTR_MIN_STACK_SIZE
	.align		4
.L_19:
        /*0078*/ 	.byte	0x04, 0x12
        /*007a*/ 	.short	(.L_21 - .L_20)
	.align		4
.L_20:
        /*007c*/ 	.word	index@(_Z22dsmem_transpose_kernelPKfPfii)
        /*0080*/ 	.word	0x00000000


	//----- nvinfo : EIATTR_MIN_STACK_SIZE
	.align		4
.L_21:
        /*0084*/ 	.byte	0x04, 0x12
        /*0086*/ 	.short	(.L_23 - .L_22)
	.align		4
.L_22:
        /*0088*/ 	.word	index@(_Z20dsmem_stencil_kernelPKfPfii)
        /*008c*/ 	.word	0x00000000
.L_23:


//--------------------- .nv.compat                --------------------------
	.section	.nv.compat,"",@"SHT_CUDA_COMPAT_INFO"
	.align	4
        /*0000*/ 	.byte	0x02, 0x09, 0x00, 0x00, 0x02, 0x02, 0x01, 0x00, 0x02, 0x05, 0x05, 0x00, 0x03, 0x07, 0x01, 0x01
        /*0010*/ 	.byte	0x02, 0x03, 0x00, 0x00, 0x02, 0x06, 0x01, 0x00, 0x04, 0x0b, 0x08, 0x00, 0x09, 0x00, 0x00, 0x00
        /*0020*/ 	.byte	0x00, 0x00, 0x00, 0x00


//--------------------- .nv.info._Z22dsmem_histogram_kernelPKiPiii --------------------------
	.section	.nv.info._Z22dsmem_histogram_kernelPKiPiii,"",@"SHT_CUDA_INFO"
	.sectionflags	@""
	.align	4


	//----- nvinfo : EIATTR_CUDA_API_VERSION
	.align		4
        /*0000*/ 	.byte	0x04, 0x37
        /*0002*/ 	.short	(.L_25 - .L_24)
.L_24:
        /*0004*/ 	.word	0x00000082


	//----- nvinfo : EIATTR_KPARAM_INFO
	.align		4
.L_25:
        /*0008*/ 	.byte	0x04, 0x17
        /*000a*/ 	.short	(.L_27 - .L_26)
.L_26:
        /*000c*/ 	.word	0x00000000
        /*0010*/ 	.short	0x0003
        /*0012*/ 	.short	0x0014
        /*0014*/ 	.byte	0x00, 0xf0, 0x11, 0x00


	//----- nvinfo : EIATTR_KPARAM_INFO
	.align		4
.L_27:
        /*0018*/ 	.byte	0x04, 0x17
        /*001a*/ 	.short	(.L_29 - .L_28)
.L_28:
        /*001c*/ 	.word	0x00000000
        /*0020*/ 	.short	0x0002
        /*0022*/ 	.short	0x0010
        /*0024*/ 	.byte	0x00, 0xf0, 0x11, 0x00


	//----- nvinfo : EIATTR_KPARAM_INFO
	.align		4
.L_29:
        /*0028*/ 	.byte	0x04, 0x17
        /*002a*/ 	.short	(.L_31 - .L_30)
.L_30:
        /*002c*/ 	.word	0x00000000
        /*0030*/ 	.short	0x0001
        /*0032*/ 	.short	0x0008
        /*0034*/ 	.byte	0x00, 0xf5, 0x21, 0x00


	//----- nvinfo : EIATTR_KPARAM_INFO
	.align		4
.L_31:
        /*0038*/ 	.byte	0x04, 0x17
        /*003a*/ 	.short	(.L_33 - .L_32)
.L_32:
        /*003c*/ 	.word	0x00000000
        /*0040*/ 	.short	0x0000
        /*0042*/ 	.short	0x0000
        /*0044*/ 	.byte	0x00, 0xf5, 0x21, 0x00


	//----- nvinfo : EIATTR_EXPLICIT_CLUSTER
	.align		4
.L_33:
        /*0048*/ 	.byte	0x01, 0x3e
	.zero		2


	//----- nvinfo : EIATTR_CTA_PER_CLUSTER
	.align		4
        /*004c*/ 	.byte	0x04, 0x3d
        /*004e*/ 	.short	(.L_35 - .L_34)
.L_34:
        /*0050*/ 	.word	0x00000002
        /*0054*/ 	.word	0x00000001
        /*0058*/ 	.word	0x00000001


	//----- nvinfo : EIATTR_SPARSE_MMA_MASK
	.align		4
.L_35:
        /*005c*/ 	.byte	0x03, 0x50
        /*005e*/ 	.short	0x0000


	//----- nvinfo : EIATTR_MAXREG_COUNT
	.align		4
        /*0060*/ 	.byte	0x03, 0x1b
        /*0062*/ 	.short	0x00ff


	//----- nvinfo : EIATTR_NUM_BARRIERS
	.align		4
        /*0064*/ 	.byte	0x02, 0x4c
        /*0066*/ 	.byte	0x01
	.zero		1


	//----- nvinfo : EIATTR_MERCURY_ISA_VERSION
	.align		4
        /*0068*/ 	.byte	0x03, 0x5f
        /*006a*/ 	.short	0x0101


	//----- nvinfo : EIATTR_VRC_CTA_INIT_COUNT
	.align		4
        /*006c*/ 	.byte	0x02, 0x4a
	.zero		1
	.zero		1


	//----- nvinfo : EIATTR_EXIT_INSTR_OFFSETS
	.align		4
        /*0070*/ 	.byte	0x04, 0x1c
        /*0072*/ 	.short	(.L_37 - .L_36)


	//   ....[0]....
.L_36:
        /*0074*/ 	.word	0x000002e0


	//   ....[1]....
        /*0078*/ 	.word	0x000003f0


	//----- nvinfo : EIATTR_CRS_STACK_SIZE
	.align		4
.L_37:
        /*007c*/ 	.byte	0x04, 0x1e
        /*007e*/ 	.short	(.L_39 - .L_38)
.L_38:
        /*0080*/ 	.word	0x00000000


	//----- nvinfo : EIATTR_CBANK_PARAM_SIZE
	.align		4
.L_39:
        /*0084*/ 	.byte	0x03, 0x19
        /*0086*/ 	.short	0x0018


	//----- nvinfo : EIATTR_PARAM_CBANK
	.align		4
        /*0088*/ 	.byte	0x04, 0x0a
        /*008a*/ 	.short	(.L_41 - .L_40)
	.align		4
.L_40:
        /*008c*/ 	.word	index@(.nv.constant0._Z22dsmem_histogram_kernelPKiPiii)
        /*0090*/ 	.short	0x0380
        /*0092*/ 	.short	0x0018


	//----- nvinfo : EIATTR_SW_WAR
	.align		4
.L_41:
        /*0094*/ 	.byte	0x04, 0x36
        /*0096*/ 	.short	(.L_43 - .L_42)
.L_42:
        /*0098*/ 	.word	0x00000008
.L_43:


//--------------------- .nv.info._Z22dsmem_reduction_kernelPKfPfi --------------------------
	.section	.nv.info._Z22dsmem_reduction_kernelPKfPfi,"",@"SHT_CUDA_INFO"
	.sectionflags	@""
	.align	4


	//----- nvinfo : EIATTR_CUDA_API_VERSION
	.align		4
        /*0000*/ 	.byte	0x04, 0x37
        /*0002*/ 	.short	(.L_45 - .L_44)
.L_44:
        /*0004*/ 	.word	0x00000082


	//----- nvinfo : EIATTR_KPARAM_INFO
	.align		4
.L_45:
        /*0008*/ 	.byte	0x04, 0x17
        /*000a*/ 	.short	(.L_47 - .L_46)
.L_46:
        /*000c*/ 	.word	0x00000000
        /*0010*/ 	.short	0x0002
        /*0012*/ 	.short	0x0010
        /*0014*/ 	.byte	0x00, 0xf0, 0x11, 0x00


	//----- nvinfo : EIATTR_KPARAM_INFO
	.align		4
.L_47:
        /*0018*/ 	.byte	0x04, 0x17
        /*001a*/ 	.short	(.L_49 - .L_48)
.L_48:
        /*001c*/ 	.word	0x00000000
        /*0020*/ 	.short	0x0001
        /*0022*/ 	.short	0x0008
        /*0024*/ 	.byte	0x00, 0xf5, 0x21, 0x00


	//----- nvinfo : EIATTR_KPARAM_INFO
	.align		4
.L_49:
        /*0028*/ 	.byte	0x04, 0x17
        /*002a*/ 	.short	(.L_51 - .L_50)
.L_50:
        /*002c*/ 	.word	0x00000000
        /*0030*/ 	.short	0x0000
        /*0032*/ 	.short	0x0000
        /*0034*/ 	.byte	0x00, 0xf5, 0x21, 0x00


	//----- nvinfo : EIATTR_EXPLICIT_CLUSTER
	.align		4
.L_51:
        /*0038*/ 	.byte	0x01, 0x3e
	.zero		2


	//----- nvinfo : EIATTR_CTA_PER_CLUSTER
	.align		4
        /*003c*/ 	.byte	0x04, 0x3d
        /*003e*/ 	.short	(.L_53 - .L_52)
.L_52:
        /*0040*/ 	.word	0x00000004
        /*0044*/ 	.word	0x00000001
        /*0048*/ 	.word	0x00000001


	//----- nvinfo : EIATTR_SPARSE_MMA_MASK
	.align		4
.L_53:
        /*004c*/ 	.byte	0x03, 0x50
        /*004e*/ 	.short	0x0000


	//----- nvinfo : EIATTR_MAXREG_COUNT
	.align		4
        /*0050*/ 	.byte	0x03, 0x1b
        /*0052*/ 	.short	0x00ff


	//----- nvinfo : EIATTR_NUM_BARRIERS
	.align		4
        /*0054*/ 	.byte	0x02, 0x4c
        /*0056*/ 	.byte	0x01
	.zero		1


	//----- nvinfo : EIATTR_MERCURY_ISA_VERSION
	.align		4
        /*0058*/ 	.byte	0x03, 0x5f
        /*005a*/ 	.short	0x0101


	//----- nvinfo : EIATTR_VRC_CTA_INIT_COUNT
	.align		4
        /*005c*/ 	.byte	0x02, 0x4a
	.zero		1
	.zero		1


	//----- nvinfo : EIATTR_EXIT_INSTR_OFFSETS
	.align		4
        /*0060*/ 	.byte	0x04, 0x1c
        /*0062*/ 	.short	(.L_55 - .L_54)


	//   ....[0]....
.L_54:
        /*0064*/ 	.word	0x00000270


	//   ....[1]....
        /*0068*/ 	.word	0x00000430


	//----- nvinfo : EIATTR_CBANK_PARAM_SIZE
	.align		4
.L_55:
        /*006c*/ 	.byte	0x03, 0x19
        /*006e*/ 	.short	0x0014


	//----- nvinfo : EIATTR_PARAM_CBANK
	.align		4
        /*0070*/ 	.byte	0x04, 0x0a
        /*0072*/ 	.short	(.L_57 - .L_56)
	.align		4
.L_56:
        /*0074*/ 	.word	index@(.nv.constant0._Z22dsmem_reduction_kernelPKfPfi)
        /*0078*/ 	.short	0x0380
        /*007a*/ 	.short	0x0014


	//----- nvinfo : EIATTR_SW_WAR
	.align		4
.L_57:
        /*007c*/ 	.byte	0x04, 0x36
        /*007e*/ 	.short	(.L_59 - .L_58)
.L_58:
        /*0080*/ 	.word	0x00000008
.L_59:


//--------------------- .nv.info._Z22dsmem_transpose_kernelPKfPfii --------------------------
	.section	.nv.info._Z22dsmem_transpose_kernelPKfPfii,"",@"SHT_CUDA_INFO"
	.sectionflags	@""
	.align	4


	//----- nvinfo : EIATTR_CUDA_API_VERSION
	.align		4
        /*0000*/ 	.byte	0x04, 0x37
        /*0002*/ 	.short	(.L_61 - .L_60)
.L_60:
        /*0004*/ 	.word	0x00000082


	//----- nvinfo : EIATTR_KPARAM_INFO
	.align		4
.L_61:
        /*0008*/ 	.byte	0x04, 0x17
        /*000a*/ 	.short	(.L_63 - .L_62)
.L_62:
        /*000c*/ 	.word	0x00000000
        /*0010*/ 	.short	0x0003
        /*0012*/ 	.short	0x0014
        /*0014*/ 	.byte	0x00, 0xf0, 0x11, 0x00


	//----- nvinfo : EIATTR_KPARAM_INFO
	.align		4
.L_63:
        /*0018*/ 	.byte	0x04, 0x17
        /*001a*/ 	.short	(.L_65 - .L_64)
.L_64:
        /*001c*/ 	.word	0x00000000
        /*0020*/ 	.short	0x0002
        /*0022*/ 	.short	0x0010
        /*0024*/ 	.byte	0x00, 0xf0, 0x11, 0x00


	//----- nvinfo : EIATTR_KPARAM_INFO
	.align		4
.L_65:
        /*0028*/ 	.byte	0x04, 0x17
        /*002a*/ 	.short	(.L_67 - .L_66)
.L_66:
        /*002c*/ 	.word	0x00000000
        /*0030*/ 	.short	0x0001
        /*0032*/ 	.short	0x0008
        /*0034*/ 	.byte	0x00, 0xf5, 0x21, 0x00


	//----- nvinfo : EIATTR_KPARAM_INFO
	.align		4
.L_67:
        /*0038*/ 	.byte	0x04, 0x17
        /*003a*/ 	.short	(.L_69 - .L_68)
.L_68:
        /*003c*/ 	.word	0x00000000
        /*0040*/ 	.short	0x0000
        /*0042*/ 	.short	0x0000
        /*0044*/ 	.byte	0x00, 0xf5, 0x21, 0x00


	//----- nvinfo : EIATTR_EXPLICIT_CLUSTER
	.align		4
.L_69:
        /*0048*/ 	.byte	0x01, 0x3e
	.zero		2


	//----- nvinfo : EIATTR_CTA_PER_CLUSTER
	.align		4
        /*004c*/ 	.byte	0x04, 0x3d
        /*004e*/ 	.short	(.L_71 - .L_70)
.L_70:
        /*0050*/ 	.word	0x00000002
        /*0054*/ 	.word	0x00000002
        /*0058*/ 	.word	0x00000001


	//----- nvinfo : EIATTR_SPARSE_MMA_MASK
	.align		4
.L_71:
        /*005c*/ 	.byte	0x03, 0x50
        /*005e*/ 	.short	0x0000


	//----- nvinfo : EIATTR_MAXREG_COUNT
	.align		4
        /*0060*/ 	.byte	0x03, 0x1b
        /*0062*/ 	.short	0x00ff


	//----- nvinfo : EIATTR_MERCURY_ISA_VERSION
	.align		4
        /*0064*/ 	.byte	0x03, 0x5f
        /*0066*/ 	.short	0x0101


	//----- nvinfo : EIATTR_VRC_CTA_INIT_COUNT
	.align		4
        /*0068*/ 	.byte	0x02, 0x4a
	.zero		1
	.zero		1


	//----- nvinfo : EIATTR_EXIT_INSTR_OFFSETS
	.align		4
        /*006c*/ 	.byte	0x04, 0x1c
        /*006e*/ 	.short	(.L_73 - .L_72)


	//   ....[0]....
.L_72:
        /*0070*/ 	.word	0x000001f0


	//   ....[1]....
        /*0074*/ 	.word	0x000002a0


	//----- nvinfo : EIATTR_CBANK_PARAM_SIZE
	.align		4
.L_73:
        /*0078*/ 	.byte	0x03, 0x19
        /*007a*/ 	.short	0x0018


	//----- nvinfo : EIATTR_PARAM_CBANK
	.align		4
        /*007c*/ 	.byte	0x04, 0x0a
        /*007e*/ 	.short	(.L_75 - .L_74)
	.align		4
.L_74:
        /*0080*/ 	.word	index@(.nv.constant0._Z22dsmem_transpose_kernelPKfPfii)
        /*0084*/ 	.short	0x0380
        /*0086*/ 	.short	0x0018


	//----- nvinfo : EIATTR_SW_WAR
	.align		4
.L_75:
        /*0088*/ 	.byte	0x04, 0x36
        /*008a*/ 	.short	(.L_77 - .L_76)
.L_76:
        /*008c*/ 	.word	0x00000008
.L_77:


//--------------------- .nv.info._Z20dsmem_stencil_kernelPKfPfii --------------------------
	.section	.nv.info._Z20dsmem_stencil_kernelPKfPfii,"",@"SHT_CUDA_INFO"
	.sectionflags	@""
	.align	4


	//----- nvinfo : EIATTR_CUDA_API_VERSION
	.align		4
        /*0000*/ 	.byte	0x04, 0x37
        /*0002*/ 	.short	(.L_79 - .L_78)
.L_78:
        /*0004*/ 	.word	0x00000082


	//----- nvinfo : EIATTR_KPARAM_INFO
	.align		4
.L_79:
        /*0008*/ 	.byte	0x04, 0x17
        /*000a*/ 	.short	(.L_81 - .L_80)
.L_80:
        /*000c*/ 	.word	0x00000000
        /*0010*/ 	.short	0x0003
        /*0012*/ 	.short	0x0014
        /*0014*/ 	.byte	0x00, 0xf0, 0x11, 0x00


	//----- nvinfo : EIATTR_KPARAM_INFO
	.align		4
.L_81:
        /*0018*/ 	.byte	0x04, 0x17
        /*001a*/ 	.short	(.L_83 - .L_82)
.L_82:
        /*001c*/ 	.word	0x00000000
        /*0020*/ 	.short	0x0002
        /*0022*/ 	.short	0x0010
        /*0024*/ 	.byte	0x00, 0xf0, 0x11, 0x00


	//----- nvinfo : EIATTR_KPARAM_INFO
	.align		4
.L_83:
        /*0028*/ 	.byte	0x04, 0x17
        /*002a*/ 	.short	(.L_85 - .L_84)
.L_84:
        /*002c*/ 	.word	0x00000000
        /*0030*/ 	.short	0x0001
        /*0032*/ 	.short	0x0008
        /*0034*/ 	.byte	0x00, 0xf5, 0x21, 0x00


	//----- nvinfo : EIATTR_KPARAM_INFO
	.align		4
.L_85:
        /*0038*/ 	.byte	0x04, 0x17
        /*003a*/ 	.short	(.L_87 - .L_86)
.L_86:
        /*003c*/ 	.word	0x00000000
        /*0040*/ 	.short	0x0000
        /*0042*/ 	.short	0x0000
        /*0044*/ 	.byte	0x00, 0xf5, 0x21, 0x00


	//----- nvinfo : EIATTR_EXPLICIT_CLUSTER
	.align		4
.L_87:
        /*0048*/ 	.byte	0x01, 0x3e
	.zero		2


	//----- nvinfo : EIATTR_CTA_PER_CLUSTER
	.align		4
        /*004c*/ 	.byte	0x04, 0x3d
        /*004e*/ 	.short	(.L_89 - .L_88)
.L_88:
        /*0050*/ 	.word	0x00000002
        /*0054*/ 	.word	0x00000002
        /*0058*/ 	.word	0x00000001


	//----- nvinfo : EIATTR_SPARSE_MMA_MASK
	.align		4
.L_89:
        /*005c*/ 	.byte	0x03, 0x50
        /*005e*/ 	.short	0x0000


	//----- nvinfo : EIATTR_MAXREG_COUNT
	.align		4
        /*0060*/ 	.byte	0x03, 0x1b
        /*0062*/ 	.short	0x00ff


	//----- nvinfo : EIATTR_MERCURY_ISA_VERSION
	.align		4
        /*0064*/ 	.byte	0x03, 0x5f
        /*0066*/ 	.short	0x0101


	//----- nvinfo : EIATTR_VRC_CTA_INIT_COUNT
	.align		4
        /*0068*/ 	.byte	0x02, 0x4a
	.zero		1
	.zero		1


	//----- nvinfo : EIATTR_EXIT_INSTR_OFFSETS
	.align		4
        /*006c*/ 	.byte	0x04, 0x1c
        /*006e*/ 	.short	(.L_91 - .L_90)


	//   ....[0]....
.L_90:
        /*0070*/ 	.word	0x000004f0


	//   ....[1]....
        /*0074*/ 	.word	0x00000500


	//   ....[2]....
        /*0078*/ 	.word	0x00000560


	//----- nvinfo : EIATTR_CRS_STACK_SIZE
	.align		4
.L_91:
        /*007c*/ 	.byte	0x04, 0x1e
        /*007e*/ 	.short	(.L_93 - .L_92)
.L_92:
        /*0080*/ 	.word	0x00000000


	//----- nvinfo : EIATTR_CBANK_PARAM_SIZE
	.align		4
.L_93:
        /*0084*/ 	.byte	0x03, 0x19
        /*0086*/ 	.short	0x0018


	//----- nvinfo : EIATTR_PARAM_CBANK
	.align		4
        /*0088*/ 	.byte	0x04, 0x0a
        /*008a*/ 	.short	(.L_95 - .L_94)
	.align		4
.L_94:
        /*008c*/ 	.word	index@(.nv.constant0._Z20dsmem_stencil_kernelPKfPfii)
        /*0090*/ 	.short	0x0380
        /*0092*/ 	.short	0x0018


	//----- nvinfo : EIATTR_SW_WAR
	.align		4
.L_95:
        /*0094*/ 	.byte	0x04, 0x36
        /*0096*/ 	.short	(.L_97 - .L_96)
.L_96:
        /*0098*/ 	.word	0x00000008
.L_97:


//--------------------- .nv.callgraph             --------------------------
	.section	.nv.callgraph,"",@"SHT_CUDA_CALLGRAPH"
	.align	4
	.sectionentsize	8
	.align		4
        /*0000*/ 	.word	0x00000000
	.align		4
        /*0004*/ 	.word	0xffffffff
	.align		4
        /*0008*/ 	.word	0x00000000
	.align		4
        /*000c*/ 	.word	0xfffffffe
	.align		4
        /*0010*/ 	.word	0x00000000
	.align		4
        /*0014*/ 	.word	0xfffffffd
	.align		4
        /*0018*/ 	.word	0x00000000
	.align		4
        /*001c*/ 	.word	0xfffffffc


//--------------------- .text._Z22dsmem_histogram_kernelPKiPiii --------------------------
	.section	.text._Z22dsmem_histogram_kernelPKiPiii,"ax",@progbits
	.align	128
        .global         _Z22dsmem_histogram_kernelPKiPiii
        .type           _Z22dsmem_histogram_kernelPKiPiii,@function
        .size           _Z22dsmem_histogram_kernelPKiPiii,(.L_x_15 - _Z22dsmem_histogram_kernelPKiPiii)
        .other          _Z22dsmem_histogram_kernelPKiPiii,@"STO_CUDA_ENTRY STV_DEFAULT"
_Z22dsmem_histogram_kernelPKiPiii:
.text._Z22dsmem_histogram_kernelPKiPiii:
[----:B------:R-:W-:Y:S01]  /*0000*/  LDC R1, c[0x0][0x37c] ;  /* 0x0000df00ff017b82 */ /* 0x000fe20000000800 */
[----:B------:R-:W0:Y:S01]  /*0010*/  S2R R7, SR_TID.X ;  /* 0x0000000000077919 */ /* 0x000e220000002100 */
[----:B------:R-:W0:Y:S01]  /*0020*/  LDCU UR8, c[0x0][0x394] ;  /* 0x00007280ff0877ac */ /* 0x000e220008000800 */
[----:B------:R-:W-:Y:S01]  /*0030*/  BSSY.RECONVERGENT B0, `(.L_x_0) ;  /* 0x000000d000007945 */ /* 0x000fe20003800200 */
[----:B0-----:R-:W-:-:S13]  /*0040*/  ISETP.GE.AND P0, PT, R7, UR8, PT ;  /* 0x0000000807007c0c */ /* 0x001fda000bf06270 */
[----:B------:R-:W-:Y:S05]  /*0050*/  @P0 BRA `(.L_x_1) ;  /* 0x0000000000280947 */ /* 0x000fea0003800000 */
[----:B------:R-:W0:Y:S01]  /*0060*/  S2R R5, SR_CgaCtaId ;  /* 0x0000000000057919 */ /* 0x000e220000008800 */
[----:B------:R-:W1:Y:S01]  /*0070*/  LDC R4, c[0x0][0x360] ;  /* 0x0000d800ff047b82 */ /* 0x000e620000000800 */
[----:B------:R-:W-:Y:S01]  /*0080*/  MOV R0, 0x400 ;  /* 0x0000040000007802 */ /* 0x000fe20000000f00 */
[----:B------:R-:W-:-:S03]  /*0090*/  IMAD.MOV.U32 R3, RZ, RZ, R7 ;  /* 0x000000ffff037224 */ /* 0x000fc600078e0007 */
[----:B0-----:R-:W-:-:S07]  /*00a0*/  LEA R0, R5, R0, 0x18 ;  /* 0x0000000005007211 */ /* 0x001fce00078ec0ff */
.L_x_2:
[----:B------:R-:W-:Y:S02]  /*00b0*/  IMAD R2, R3, 0x4, R0 ;  /* 0x0000000403027824 */ /* 0x000fe400078e0200 */
[----:B-1----:R-:W-:-:S03]  /*00c0*/  IMAD.IADD R3, R4, 0x1, R3 ;  /* 0x0000000104037824 */ /* 0x002fc600078e0203 */
[----:B------:R0:W-:Y:S02]  /*00d0*/  STS [R2], RZ ;  /* 0x000000ff02007388 */ /* 0x0001e40000000800 */
[----:B------:R-:W-:-:S13]  /*00e0*/  ISETP.GE.AND P0, PT, R3, UR8, PT ;  /* 0x0000000803007c0c */ /* 0x000fda000bf06270 */
[----:B0-----:R-:W-:Y:S05]  /*00f0*/  @!P0 BRA `(.L_x_2) ;  /* 0xfffffffc00ec8947 */ /* 0x001fea000383ffff */
.L_x_1:
[----:B------:R-:W-:Y:S05]  /*0100*/  BSYNC.RECONVERGENT B0 ;  /* 0x0000000000007941 */ /* 0x000fea0003800200 */
.L_x_0:
[----:B------:R-:W0:Y:S01]  /*0110*/  S2UR UR4, SR_CTAID.X ;  /* 0x00000000000479c3 */ /* 0x000e220000002500 */
[----:B------:R-:W1:Y:S01]  /*0120*/  LDCU UR5, c[0x0][0x390] ;  /* 0x00007200ff0577ac */ /* 0x000e620008000800 */
[----:B------:R-:W-:Y:S06]  /*0130*/  BSSY.RECONVERGENT B0, `(.L_x_3) ;  /* 0x0000013000007945 */ /* 0x000fec0003800200 */
[----:B------:R-:W-:Y:S01]  /*0140*/  BAR.SYNC.DEFER_BLOCKING 0x0 ;  /* 0x0000000000007b1d */ /* 0x000fe20000010000 */
[----:B------:R-:W-:-:S07]  /*0150*/  ISETP.GE.AND P1, PT, R7, UR8, PT ;  /* 0x0000000807007c0c */ /* 0x000fce000bf26270 */
[----:B------:R-:W0:Y:S01]  /*0160*/  LDC R6, c[0x0][0x360] ;  /* 0x0000d800ff067b82 */ /* 0x000e220000000800 */
[----:B------:R-:W2:Y:S01]  /*0170*/  LDCU.64 UR6, c[0x0][0x358] ;  /* 0x00006b00ff0677ac */ /* 0x000ea20008000a00 */
[----:B0-----:R-:W-:-:S05]  /*0180*/  IMAD R5, R6, UR4, R7 ;  /* 0x0000000406057c24 */ /* 0x001fca000f8e0207 */
[----:B-1----:R-:W-:-:S13]  /*0190*/  ISETP.GE.AND P0, PT, R5, UR5, PT ;  /* 0x0000000505007c0c */ /* 0x002fda000bf06270 */
[----:B--2---:R-:W-:Y:S05]  /*01a0*/  @P0 BRA `(.L_x_4) ;  /* 0x00000000002c0947 */ /* 0x004fea0003800000 */
[----:B------:R-:W0:Y:S02]  /*01b0*/  LDC.64 R2, c[0x0][0x380] ;  /* 0x0000e000ff027b82 */ /* 0x000e240000000a00 */
[----:B0-----:R-:W-:-:S06]  /*01c0*/  IMAD.WIDE R2, R5, 0x4, R2 ;  /* 0x0000000405027825 */ /* 0x001fcc00078e0202 */
[----:B------:R-:W2:Y:S02]  /*01d0*/  LDG.E.CONSTANT R2, desc[UR6][R2.64] ;  /* 0x0000000602027981 */ /* 0x000ea4000c1e9900 */
[----:B--2---:R-:W-:-:S04]  /*01e0*/  ISETP.GE.AND P0, PT, R2, UR8, PT ;  /* 0x0000000802007c0c */ /* 0x004fc8000bf06270 */
[----:B------:R-:W-:-:S13]  /*01f0*/  ISETP.LT.OR P0, PT, R2, RZ, P0 ;  /* 0x000000ff0200720c */ /* 0x000fda0000701670 */
[----:B------:R-:W-:Y:S05]  /*0200*/  @P0 BRA `(.L_x_4) ;  /* 0x0000000000140947 */ /* 0x000fea0003800000 */
[----:B------:R-:W0:Y:S01]  /*0210*/  S2UR UR5, SR_CgaCtaId ;  /* 0x00000000000579c3 */ /* 0x000e220000008800 */
[----:B------:R-:W-:Y:S02]  /*0220*/  UMOV UR4, 0x400 ;  /* 0x0000040000047882 */ /* 0x000fe40000000000 */
[----:B0-----:R-:W-:-:S06]  /*0230*/  ULEA UR4, UR5, UR4, 0x18 ;  /* 0x0000000405047291 */ /* 0x001fcc000f8ec0ff */
[----:B------:R-:W-:-:S05]  /*0240*/  LEA R0, R2, UR4, 0x2 ;  /* 0x0000000402007c11 */ /* 0x000fca000f8e10ff */
[----:B------:R0:W-:Y:S02]  /*0250*/  ATOMS.POPC.INC.32 RZ, [R0+URZ] ;  /* 0x0000000000ff7f8c */ /* 0x0001e4000d8000ff */
.L_x_4:
[----:B------:R-:W-:Y:S05]  /*0260*/  BSYNC.RECONVERGENT B0 ;  /* 0x0000000000007941 */ /* 0x000fea0003800200 */
.L_x_3:
[----:B------:R-:W-:Y:S06]  /*0270*/  BAR.SYNC.DEFER_BLOCKING 0x0 ;  /* 0x0000000000007b1d */ /* 0x000fec0000010000 */
[----:B------:R-:W-:Y:S06]  /*0280*/  MEMBAR.ALL.GPU ;  /* 0x0000000000007992 */ /* 0x000fec000000a000 */
[----:B------:R-:W-:-:S00]  /*0290*/  ERRBAR ;  /* 0x00000000000079ab */ /* 0x000fc00000000000 */
[----:B------:R-:W-:Y:S08]  /*02a0*/  CGAERRBAR ;  /* 0x00000000000075ab */ /* 0x000ff00000000000 */
[----:B------:R-:W-:Y:S06]  /*02b0*/  UCGABAR_ARV ;  /* 0x00000000000079c7 */ /* 0x000fec0008000000 */
[----:B------:R-:W-:Y:S01]  /*02c0*/  UCGABAR_WAIT ;  /* 0x0000000000007dc7 */ /* 0x000fe20008000000 */
[----:B------:R-:W-:Y:S01]  /*02d0*/  CCTL.IVALL ;  /* 0x00000000ff00798f */ /* 0x000fe20002000000 */
[----:B------:R-:W-:Y:S05]  /*02e0*/  @P1 EXIT ;  /* 0x000000000000194d */ /* 0x000fea0003800000 */
[----:B------:R-:W1:Y:S01]  /*02f0*/  S2UR UR5, SR_CgaCtaId ;  /* 0x00000000000579c3 */ /* 0x000e620000008800 */
[----:B------:R-:W-:Y:S01]  /*0300*/  UMOV UR4, 0x400 ;  /* 0x0000040000047882 */ /* 0x000fe20000000000 */
[----:B------:R-:W2:Y:S06]  /*0310*/  LDCU UR8, c[0x0][0x394] ;  /* 0x00007280ff0877ac */ /* 0x000eac0008000800 */
[----:B------:R-:W3:Y:S01]  /*0320*/  LDC.64 R4, c[0x0][0x388] ;  /* 0x0000e200ff047b82 */ /* 0x000ee20000000a00 */
[----:B-12---:R-:W-:-:S12]  /*0330*/  ULEA UR4, UR5, UR4, 0x18 ;  /* 0x0000000405047291 */ /* 0x006fd8000f8ec0ff */
.L_x_7:
[----:B0-----:R-:W-:Y:S01]  /*0340*/  LEA R0, R7, UR4, 0x2 ;  /* 0x0000000407007c11 */ /* 0x001fe2000f8e10ff */
[----:B------:R-:W-:Y:S04]  /*0350*/  BSSY.RECONVERGENT B0, `(.L_x_5) ;  /* 0x0000006000007945 */ /* 0x000fe80003800200 */
[----:B------:R-:W0:Y:S02]  /*0360*/  LDS R9, [R0] ;  /* 0x0000000000097984 */ /* 0x000e240000000800 */
[----:B0-----:R-:W-:-:S13]  /*0370*/  ISETP.GE.AND P0, PT, R9, 0x1, PT ;  /* 0x000000010900780c */ /* 0x001fda0003f06270 */
[----:B------:R-:W-:Y:S05]  /*0380*/  @!P0 BRA `(.L_x_6) ;  /* 0x0000000000088947 */ /* 0x000fea0003800000 */
[----:B---3--:R-:W-:-:S05]  /*0390*/  IMAD.WIDE R2, R7, 0x4, R4 ;  /* 0x0000000407027825 */ /* 0x008fca00078e0204 */
[----:B------:R0:W-:Y:S02]  /*03a0*/  REDG.E.ADD.STRONG.GPU desc[UR6][R2.64], R9 ;  /* 0x000000090200798e */ /* 0x0001e4000c12e106 */
.L_x_6:
[----:B------:R-:W-:Y:S05]  /*03b0*/  BSYNC.RECONVERGENT B0 ;  /* 0x0000000000007941 */ /* 0x000fea0003800200 */
.L_x_5:
[----:B------:R-:W-:-:S05]  /*03c0*/  IMAD.IADD R7, R6, 0x1, R7 ;  /* 0x0000000106077824 */ /* 0x000fca00078e0207 */
[----:B------:R-:W-:-:S13]  /*03d0*/  ISETP.GE.AND P0, PT, R7, UR8, PT ;  /* 0x0000000807007c0c */ /* 0x000fda000bf06270 */
[----:B------:R-:W-:Y:S05]  /*03e0*/  @!P0 BRA `(.L_x_7) ;  /* 0xfffffffc00d48947 */ /* 0x000fea000383ffff */
[----:B------:R-:W-:Y:S05]  /*03f0*/  EXIT ;  /* 0x000000000000794d */ /* 0x000fea0003800000 */
.L_x_8:
[----:B------:R-:W-:-:S00]  /*0400*/  BRA `(.L_x_8) ;  /* 0xfffffffc00fc7947 */ /* 0x000fc0000383ffff */
[----:B------:R-:W-:-:S00]  /*0410*/  NOP ;  /* 0x0000000000007918 */ /* 0x000fc00000000000 */
        /* <DEDUP_REMOVED lines=14> */
.L_x_15:


//--------------------- .text._Z22dsmem_reduction_kernelPKfPfi --------------------------
	.section	.text._Z22dsmem_reduction_kernelPKfPfi,"ax",@progbits
	.align	128
        .global         _Z22dsmem_reduction_kernelPKfPfi
        .type           _Z22dsmem_reduction_kernelPKfPfi,@function
        .size           _Z22dsmem_reduction_kernelPKfPfi,(.L_x_16 - _Z22dsmem_reduction_kernelPKfPfi)
        .other          _Z22dsmem_reduction_kernelPKfPfi,@"STO_CUDA_ENTRY STV_DEFAULT"
_Z22dsmem_reduction_kernelPKfPfi:
.text._Z22dsmem_reduction_kernelPKfPfi:
[----:B------:R-:W-:Y:S01]  /*0000*/  LDC R1, c[0x0][0x37c] ;  /* 0x0000df00ff017b82 */ /* 0x000fe20000000800 */
[----:B------:R-:W0:Y:S07]  /*0010*/  S2R R7, SR_TID.X ;  /* 0x0000000000077919 */ /* 0x000e2e0000002100 */
[----:B------:R-:W0:Y:S01]  /*0020*/  S2UR UR8, SR_CTAID.X ;  /* 0x00000000000879c3 */ /* 0x000e220000002500 */
[----:B------:R-:W1:Y:S01]  /*0030*/  LDCU UR4, c[0x0][0x390] ;  /* 0x00007200ff0477ac */ /* 0x000e620008000800 */
[----:B------:R-:W-:Y:S01]  /*0040*/  IMAD.MOV.U32 R4, RZ, RZ, RZ ;  /* 0x000000ffff047224 */ /* 0x000fe200078e00ff */
[----:B------:R-:W2:Y:S05]  /*0050*/  LDCU.64 UR6, c[0x0][0x358] ;  /* 0x00006b00ff0677ac */ /* 0x000eaa0008000a00 */
[----:B------:R-:W0:Y:S02]  /*0060*/  LDC R0, c[0x0][0x360] ;  /* 0x0000d800ff007b82 */ /* 0x000e240000000800 */
[----:B0-----:R-:W-:-:S05]  /*0070*/  IMAD R5, R0, UR8, R7 ;  /* 0x0000000800057c24 */ /* 0x001fca000f8e0207 */
[----:B-1----:R-:W-:-:S13]  /*0080*/  ISETP.GE.AND P0, PT, R5, UR4, PT ;  /* 0x0000000405007c0c */ /* 0x002fda000bf06270 */
[----:B------:R-:W0:Y:S02]  /*0090*/  @!P0 LDC.64 R2, c[0x0][0x380] ;  /* 0x0000e000ff028b82 */ /* 0x000e240000000a00 */
[----:B0-----:R-:W-:-:S05]  /*00a0*/  @!P0 IMAD.WIDE R2, R5, 0x4, R2 ;  /* 0x0000000405028825 */ /* 0x001fca00078e0202 */
[----:B--2---:R-:W2:Y:S01]  /*00b0*/  @!P0 LDG.E.CONSTANT R4, desc[UR6][R2.64] ;  /* 0x0000000602048981 */ /* 0x004ea2000c1e9900 */
[----:B------:R-:W0:Y:S01]  /*00c0*/  S2UR UR5, SR_CgaCtaId ;  /* 0x00000000000579c3 */ /* 0x000e220000008800 */
[----:B------:R-:W-:Y:S01]  /*00d0*/  UMOV UR4, 0x400 ;  /* 0x0000040000047882 */ /* 0x000fe20000000000 */
[----:B------:R-:W-:-:S06]  /*00e0*/  ISETP.GE.U32.AND P1, PT, R0, 0x2, PT ;  /* 0x000000020000780c */ /* 0x000fcc0003f26070 */
[----:B------:R-:W1:Y:S01]  /*00f0*/  S2UR UR9, SR_CgaCtaId ;  /* 0x00000000000979c3 */ /* 0x000e620000008800 */
[----:B0-----:R-:W-:-:S06]  /*0100*/  ULEA UR4, UR5, UR4, 0x18 ;  /* 0x0000000405047291 */ /* 0x001fcc000f8ec0ff */
[C---:B------:R-:W-:Y:S02]  /*0110*/  LEA R5, R7.reuse, UR4, 0x2 ;  /* 0x0000000407057c11 */ /* 0x040fe4000f8e10ff */
[----:B-1----:R-:W-:-:S03]  /*0120*/  LOP3.LUT P0, RZ, R7, UR9, RZ, 0xfc, !PT ;  /* 0x0000000907ff7c12 */ /* 0x002fc6000f80fcff */
[----:B--2---:R0:W-:Y:S01]  /*0130*/  STS [R5], R4 ;  /* 0x0000000405007388 */ /* 0x0041e20000000800 */
[----:B------:R-:W-:Y:S06]  /*0140*/  BAR.SYNC.DEFER_BLOCKING 0x0 ;  /* 0x0000000000007b1d */ /* 0x000fec0000010000 */
[----:B------:R-:W-:Y:S05]  /*0150*/  @!P1 BRA `(.L_x_9) ;  /* 0x00000000002c9947 */ /* 0x000fea0003800000 */
.L_x_10:
[----:B------:R-:W-:-:S04]  /*0160*/  SHF.R.U32.HI R6, RZ, 0x1, R0 ;  /* 0x00000001ff067819 */ /* 0x000fc80000011600 */
[----:B------:R-:W-:-:S13]  /*0170*/  ISETP.GE.U32.AND P1, PT, R7, R6, PT ;  /* 0x000000060700720c */ /* 0x000fda0003f26070 */
[----:B------:R-:W-:Y:S01]  /*0180*/  @!P1 IMAD R2, R6, 0x4, R5 ;  /* 0x0000000406029824 */ /* 0x000fe200078e0205 */
[----:B------:R-:W-:Y:S05]  /*0190*/  @!P1 LDS R3, [R5] ;  /* 0x0000000005039984 */ /* 0x000fea0000000800 */
[----:B------:R-:W0:Y:S02]  /*01a0*/  @!P1 LDS R2, [R2] ;  /* 0x0000000002029984 */ /* 0x000e240000000800 */
[----:B0-----:R-:W-:-:S05]  /*01b0*/  @!P1 FADD R4, R2, R3 ;  /* 0x0000000302049221 */ /* 0x001fca0000000000 */
[----:B------:R1:W-:Y:S01]  /*01c0*/  @!P1 STS [R5], R4 ;  /* 0x0000000405009388 */ /* 0x0003e20000000800 */
[----:B------:R-:W-:Y:S01]  /*01d0*/  BAR.SYNC.DEFER_BLOCKING 0x0 ;  /* 0x0000000000007b1d */ /* 0x000fe20000010000 */
[----:B------:R-:W-:Y:S02]  /*01e0*/  ISETP.GT.U32.AND P1, PT, R0, 0x3, PT ;  /* 0x000000030000780c */ /* 0x000fe40003f24070 */
[----:B------:R-:W-:-:S11]  /*01f0*/  MOV R0, R6 ;  /* 0x0000000600007202 */ /* 0x000fd60000000f00 */
[----:B-1----:R-:W-:Y:S05]  /*0200*/  @P1 BRA `(.L_x_10) ;  /* 0xfffffffc00d41947 */ /* 0x002fea000383ffff */
.L_x_9:
[----:B------:R-:W-:Y:S06]  /*0210*/  MEMBAR.ALL.GPU ;  /* 0x0000000000007992 */ /* 0x000fec000000a000 */
[----:B------:R-:W-:-:S00]  /*0220*/  ERRBAR ;  /* 0x00000000000079ab */ /* 0x000fc00000000000 */
[----:B------:R-:W-:Y:S08]  /*0230*/  CGAERRBAR ;  /* 0x00000000000075ab */ /* 0x000ff00000000000 */
[----:B------:R-:W-:Y:S06]  /*0240*/  UCGABAR_ARV ;  /* 0x00000000000079c7 */ /* 0x000fec0008000000 */
[----:B------:R-:W-:Y:S01]  /*0250*/  UCGABAR_WAIT ;  /* 0x0000000000007dc7 */ /* 0x000fe20008000000 */
[----:B------:R-:W-:Y:S01]  /*0260*/  CCTL.IVALL ;  /* 0x00000000ff00798f */ /* 0x000fe20002000000 */
[----:B------:R-:W-:Y:S05]  /*0270*/  @P0 EXIT ;  /* 0x000000000000094d */ /* 0x000fea0003800000 */
[----:B------:R-:W-:-:S05]  /*0280*/  CS2R.32 R9, SR_CgaSize ;  /* 0x0000000000097805 */ /* 0x000fca0000008a00 */
[----:B------:R-:W-:-:S06]  /*0290*/  IMAD R9, R9, -0xa0, RZ ;  /* 0xffffff6009097824 */ /* 0x000fcc00078e02ff */
[----:B------:R-:W1:Y:S01]  /*02a0*/  LDC R9, c[0x0][R9+0x2cc] ;  /* 0x0000b30009097b82 */ /* 0x000e620000000800 */
[----:B------:R-:W-:Y:S02]  /*02b0*/  UMOV UR4, 0x400 ;  /* 0x0000040000047882 */ /* 0x000fe40000000000 */
[----:B------:R-:W-:Y:S01]  /*02c0*/  ULEA UR4, UR9, UR4, 0x18 ;  /* 0x0000000409047291 */ /* 0x000fe2000f8ec0ff */
[----:B-1----:R-:W1:Y:S01]  /*02d0*/  I2F.U32.RP R0, R9 ;  /* 0x0000000900007306 */ /* 0x002e620000209000 */
[----:B------:R-:W-:-:S07]  /*02e0*/  ISETP.NE.U32.AND P2, PT, R9, RZ, PT ;  /* 0x000000ff0900720c */ /* 0x000fce0003f45070 */
[----:B-1----:R-:W1:Y:S02]  /*02f0*/  MUFU.RCP R0, R0 ;  /* 0x0000000000007308 */ /* 0x002e640000001000 */
[----:B-1----:R-:W-:-:S06]  /*0300*/  VIADD R2, R0, 0xffffffe ;  /* 0x0ffffffe00027836 */ /* 0x002fcc0000000000 */
[----:B------:R1:W0:Y:S02]  /*0310*/  F2I.FTZ.U32.TRUNC.NTZ R3, R2 ;  /* 0x0000000200037305 */ /* 0x000224000021f000 */
[----:B-1----:R-:W-:Y:S01]  /*0320*/  IMAD.MOV.U32 R2, RZ, RZ, RZ ;  /* 0x000000ffff027224 */ /* 0x002fe200078e00ff */
[----:B0-----:R-:W-:-:S05]  /*0330*/  IADD3 R4, PT, PT, RZ, -R3, RZ ;  /* 0x80000003ff047210 */ /* 0x001fca0007ffe0ff */
[----:B------:R-:W-:-:S04]  /*0340*/  IMAD R5, R4, R9, RZ ;  /* 0x0000000904057224 */ /* 0x000fc800078e02ff */
[----:B------:R-:W-:Y:S02]  /*0350*/  IMAD.HI.U32 R3, R3, R5, R2 ;  /* 0x0000000503037227 */ /* 0x000fe400078e0002 */
[----:B------:R-:W0:Y:S04]  /*0360*/  LDS R5, [UR4] ;  /* 0x00000004ff057984 */ /* 0x000e280008000800 */
[----:B------:R-:W-:Y:S02]  /*0370*/  IMAD.HI.U32 R7, R3, UR8, RZ ;  /* 0x0000000803077c27 */ /* 0x000fe4000f8e00ff */
[----:B------:R-:W1:Y:S03]  /*0380*/  LDC.64 R2, c[0x0][0x388] ;  /* 0x0000e200ff027b82 */ /* 0x000e660000000a00 */
[----:B------:R-:W-:-:S05]  /*0390*/  IADD3 R4, PT, PT, -R7, RZ, RZ ;  /* 0x000000ff07047210 */ /* 0x000fca0007ffe1ff */
[----:B------:R-:W-:-:S05]  /*03a0*/  IMAD R0, R9, R4, UR8 ;  /* 0x0000000809007e24 */ /* 0x000fca000f8e0204 */
[----:B------:R-:W-:-:S13]  /*03b0*/  ISETP.GE.U32.AND P0, PT, R0, R9, PT ;  /* 0x000000090000720c */ /* 0x000fda0003f06070 */
[----:B------:R-:W-:Y:S01]  /*03c0*/  @P0 IMAD.IADD R0, R0, 0x1, -R9 ;  /* 0x0000000100000824 */ /* 0x000fe200078e0a09 */
[----:B------:R-:W-:-:S04]  /*03d0*/  @P0 IADD3 R7, PT, PT, R7, 0x1, RZ ;  /* 0x0000000107070810 */ /* 0x000fc80007ffe0ff */
[----:B------:R-:W-:-:S13]  /*03e0*/  ISETP.GE.U32.AND P1, PT, R0, R9, PT ;  /* 0x000000090000720c */ /* 0x000fda0003f26070 */
[----:B------:R-:W-:Y:S01]  /*03f0*/  @P1 VIADD R7, R7, 0x1 ;  /* 0x0000000107071836 */ /* 0x000fe20000000000 */
[----:B------:R-:W-:-:S05]  /*0400*/  @!P2 LOP3.LUT R7, RZ, R9, RZ, 0x33, !PT ;  /* 0x00000009ff07a212 */ /* 0x000fca00078e33ff */
[----:B-1----:R-:W-:-:S05]  /*0410*/  IMAD.WIDE.U32 R2, R7, 0x4, R2 ;  /* 0x0000000407027825 */ /* 0x002fca00078e0002 */
[----:B0-----:R-:W-:Y:S01]  /*0420*/  STG.E desc[UR6][R2.64], R5 ;  /* 0x0000000502007986 */ /* 0x001fe2000c101906 */
[----:B------:R-:W-:Y:S05]  /*0430*/  EXIT ;  /* 0x000000000000794d */ /* 0x000fea0003800000 */
.L_x_11:
        /* <DEDUP_REMOVED lines=12> */
.L_x_16:


//--------------------- .text._Z22dsmem_transpose_kernelPKfPfii --------------------------
	.section	.text._Z22dsmem_transpose_kernelPKfPfii,"ax",@progbits
	.align	128
        .global         _Z22dsmem_transpose_kernelPKfPfii
        .type           _Z22dsmem_transpose_kernelPKfPfii,@function
        .size           _Z22dsmem_transpose_kernelPKfPfii,(.L_x_17 - _Z22dsmem_transpose_kernelPKfPfii)
        .other          _Z22dsmem_transpose_kernelPKfPfii,@"STO_CUDA_ENTRY STV_DEFAULT"
_Z22dsmem_transpose_kernelPKfPfii:
.text._Z22dsmem_transpose_kernelPKfPfii:
[----:B------:R-:W-:Y:S01]  /*0000*/  LDC R1, c[0x0][0x37c] ;  /* 0x0000df00ff017b82 */ /* 0x000fe20000000800 */
[----:B------:R-:W0:Y:S01]  /*0010*/  S2R R11, SR_TID.Y ;  /* 0x00000000000b7919 */ /* 0x000e220000002200 */
[----:B------:R-:W1:Y:S01]  /*0020*/  LDCU.64 UR6, c[0x0][0x390] ;  /* 0x00007200ff0677ac */ /* 0x000e620008000a00 */
[----:B------:R-:W0:Y:S01]  /*0030*/  S2R R4, SR_CTAID.Y ;  /* 0x0000000000047919 */ /* 0x000e220000002600 */
[----:B------:R-:W2:Y:S01]  /*0040*/  LDCU.64 UR4, c[0x0][0x358] ;  /* 0x00006b00ff0477ac */ /* 0x000ea20008000a00 */
[----:B------:R-:W3:Y:S01]  /*0050*/  S2R R7, SR_CTAID.X ;  /* 0x0000000000077919 */ /* 0x000ee20000002500 */
[----:B------:R-:W3:Y:S01]  /*0060*/  S2R R9, SR_TID.X ;  /* 0x0000000000097919 */ /* 0x000ee20000002100 */
[----:B0-----:R-:W-:-:S05]  /*0070*/  IMAD R5, R4, 0x20, R11 ;  /* 0x0000002004057824 */ /* 0x001fca00078e020b */
[----:B-1----:R-:W-:Y:S01]  /*0080*/  ISETP.GE.AND P0, PT, R5, UR7, PT ;  /* 0x0000000705007c0c */ /* 0x002fe2000bf06270 */
[----:B---3--:R-:W-:-:S05]  /*0090*/  IMAD R0, R7, 0x20, R9 ;  /* 0x0000002007007824 */ /* 0x008fca00078e0209 */
[----:B------:R-:W-:-:S13]  /*00a0*/  ISETP.GE.OR P0, PT, R0, UR6, P0 ;  /* 0x0000000600007c0c */ /* 0x000fda0008706670 */
[----:B------:R-:W0:Y:S01]  /*00b0*/  @!P0 LDC.64 R2, c[0x0][0x380] ;  /* 0x0000e000ff028b82 */ /* 0x000e220000000a00 */
[----:B------:R-:W-:-:S04]  /*00c0*/  @!P0 IMAD R5, R5, UR6, R0 ;  /* 0x0000000605058c24 */ /* 0x000fc8000f8e0200 */
[----:B0-----:R-:W-:-:S06]  /*00d0*/  @!P0 IMAD.WIDE.U32 R2, R5, 0x4, R2 ;  /* 0x0000000405028825 */ /* 0x001fcc00078e0002 */
[----:B--2---:R-:W2:Y:S01]  /*00e0*/  @!P0 LDG.E.CONSTANT R2, desc[UR4][R2.64] ;  /* 0x0000000402028981 */ /* 0x004ea2000c1e9900 */
[----:B------:R-:W-:Y:S01]  /*00f0*/  @!P0 MOV R0, 0x400 ;  /* 0x0000040000008802 */ /* 0x000fe20000000f00 */
[----:B------:R-:W-:Y:S01]  /*0100*/  IMAD R4, R4, 0x20, R9 ;  /* 0x0000002004047824 */ /* 0x000fe200078e0209 */
[----:B------:R-:W-:Y:S01]  /*0110*/  LEA R7, R7, R11, 0x5 ;  /* 0x0000000b07077211 */ /* 0x000fe200078e28ff */
[----:B------:R-:W0:Y:S03]  /*0120*/  @!P0 S2R R5, SR_CgaCtaId ;  /* 0x0000000000058919 */ /* 0x000e260000008800 */
[----:B------:R-:W-:-:S04]  /*0130*/  ISETP.GE.AND P1, PT, R7, UR6, PT ;  /* 0x0000000607007c0c */ /* 0x000fc8000bf26270 */
[----:B------:R-:W-:Y:S02]  /*0140*/  ISETP.GE.OR P1, PT, R4, UR7, P1 ;  /* 0x0000000704007c0c */ /* 0x000fe40008f26670 */
[----:B0-----:R-:W-:-:S05]  /*0150*/  @!P0 LEA R0, R5, R0, 0x18 ;  /* 0x0000000005008211 */ /* 0x001fca00078ec0ff */
[----:B------:R-:W-:-:S05]  /*0160*/  @!P0 IMAD R0, R11, 0x84, R0 ;  /* 0x000000840b008824 */ /* 0x000fca00078e0200 */
[----:B------:R-:W-:-:S05]  /*0170*/  @!P0 LEA R5, R9, R0, 0x2 ;  /* 0x0000000009058211 */ /* 0x000fca00078e10ff */
[----:B--2---:R0:W-:Y:S01]  /*0180*/  @!P0 STS [R5], R2 ;  /* 0x0000000205008388 */ /* 0x0041e20000000800 */
[----:B------:R-:W-:Y:S06]  /*0190*/  MEMBAR.ALL.GPU ;  /* 0x0000000000007992 */ /* 0x000fec000000a000 */
[----:B------:R-:W-:-:S00]  /*01a0*/  ERRBAR ;  /* 0x00000000000079ab */ /* 0x000fc00000000000 */
[----:B------:R-:W-:Y:S08]  /*01b0*/  CGAERRBAR ;  /* 0x00000000000075ab */ /* 0x000ff00000000000 */
[----:B------:R-:W-:Y:S06]  /*01c0*/  UCGABAR_ARV ;  /* 0x00000000000079c7 */ /* 0x000fec0008000000 */
[----:B------:R-:W-:Y:S01]  /*01d0*/  UCGABAR_WAIT ;  /* 0x0000000000007dc7 */ /* 0x000fe20008000000 */
[----:B------:R-:W-:Y:S01]  /*01e0*/  CCTL.IVALL ;  /* 0x00000000ff00798f */ /* 0x000fe20002000000 */
[----:B------:R-:W-:Y:S05]  /*01f0*/  @P1 EXIT ;  /* 0x000000000000194d */ /* 0x000fea0003800000 */
[----:B------:R-:W1:Y:S01]  /*0200*/  S2R R3, SR_CgaCtaId ;  /* 0x0000000000037919 */ /* 0x000e620000008800 */
[----:B------:R-:W-:Y:S01]  /*0210*/  MOV R0, 0x400 ;  /* 0x0000040000007802 */ /* 0x000fe20000000f00 */
[----:B------:R-:W-:-:S03]  /*0220*/  IMAD R7, R7, UR7, R4 ;  /* 0x0000000707077c24 */ /* 0x000fc6000f8e0204 */
[----:B-1----:R-:W-:Y:S02]  /*0230*/  LEA R0, R3, R0, 0x18 ;  /* 0x0000000003007211 */ /* 0x002fe400078ec0ff */
[----:B0-----:R-:W0:Y:S03]  /*0240*/  LDC.64 R2, c[0x0][0x388] ;  /* 0x0000e200ff027b82 */ /* 0x001e260000000a00 */
[----:B------:R-:W-:-:S04]  /*0250*/  IMAD R0, R9, 0x84, R0 ;  /* 0x0000008409007824 */ /* 0x000fc800078e0200 */
[----:B------:R-:W-:-:S05]  /*0260*/  IMAD R0, R11, 0x4, R0 ;  /* 0x000000040b007824 */ /* 0x000fca00078e0200 */
[----:B------:R-:W1:Y:S01]  /*0270*/  LDS R5, [R0] ;  /* 0x0000000000057984 */ /* 0x000e620000000800 */
[----:B0-----:R-:W-:-:S05]  /*0280*/  IMAD.WIDE.U32 R2, R7, 0x4, R2 ;  /* 0x0000000407027825 */ /* 0x001fca00078e0002 */
[----:B-1----:R-:W-:Y:S01]  /*0290*/  STG.E desc[UR4][R2.64], R5 ;  /* 0x0000000502007986 */ /* 0x002fe2000c101904 */
[----:B------:R-:W-:Y:S05]  /*02a0*/  EXIT ;  /* 0x000000000000794d */ /* 0x000fea0003800000 */
.L_x_12:
        /* <DEDUP_REMOVED lines=13> */
.L_x_17:


//--------------------- .text._Z20dsmem_stencil_kernelPKfPfii --------------------------
	.section	.text._Z20dsmem_stencil_kernelPKfPfii,"ax",@progbits
	.align	128
        .global         _Z20dsmem_stencil_kernelPKfPfii
        .type           _Z20dsmem_stencil_kernelPKfPfii,@function
        .size           _Z20dsmem_stencil_kernelPKfPfii,(.L_x_18 - _Z20dsmem_stencil_kernelPKfPfii)
        .other          _Z20dsmem_stencil_kernelPKfPfii,@"STO_CUDA_ENTRY STV_DEFAULT"
_Z20dsmem_stencil_kernelPKfPfii:
.text._Z20dsmem_stencil_kernelPKfPfii:
[----:B------:R-:W-:Y:S01]  /*0000*/  LDC R1, c[0x0][0x37c] ;  /* 0x0000df00ff017b82 */ /* 0x000fe20000000800 */
[----:B------:R-:W0:Y:S07]  /*0010*/  S2R R12, SR_TID.Y ;  /* 0x00000000000c7919 */ /* 0x000e2e0000002200 */
[----:B------:R-:W1:Y:S01]  /*0020*/  LDC.64 R16, c[0x0][0x390] ;  /* 0x0000e400ff107b82 */ /* 0x000e620000000a00 */
[----:B------:R-:W2:Y:S01]  /*0030*/  LDCU.64 UR6, c[0x0][0x380] ;  /* 0x00007000ff0677ac */ /* 0x000ea20008000a00 */
[----:B------:R-:W0:Y:S01]  /*0040*/  S2R R11, SR_CTAID.Y ;  /* 0x00000000000b7919 */ /* 0x000e220000002600 */
[----:B------:R-:W3:Y:S01]  /*0050*/  LDCU.64 UR4, c[0x0][0x358] ;  /* 0x00006b00ff0477ac */ /* 0x000ee20008000a00 */
[----:B------:R-:W4:Y:S01]  /*0060*/  S2R R7, SR_CTAID.X ;  /* 0x0000000000077919 */ /* 0x000f220000002500 */
[----:B------:R-:W4:Y:S01]  /*0070*/  S2R R6, SR_TID.X ;  /* 0x0000000000067919 */ /* 0x000f220000002100 */
[----:B-1----:R-:W-:Y:S01]  /*0080*/  IADD3 R10, PT, PT, R17, -0x1, RZ ;  /* 0xffffffff110a7810 */ /* 0x002fe20007ffe0ff */
[----:B------:R-:W-:-:S02]  /*0090*/  VIADD R14, R16, 0xffffffff ;  /* 0xffffffff100e7836 */ /* 0x000fc40000000000 */
[----:B0-----:R-:W-:-:S04]  /*00a0*/  IMAD R11, R11, 0x20, R12 ;  /* 0x000000200b0b7824 */ /* 0x001fc800078e020c */
[C---:B------:R-:W-:Y:S01]  /*00b0*/  IMAD R0, R11.reuse, R16, RZ ;  /* 0x000000100b007224 */ /* 0x040fe200078e02ff */
[C---:B------:R-:W-:Y:S02]  /*00c0*/  ISETP.GE.AND P0, PT, R11.reuse, R17, PT ;  /* 0x000000110b00720c */ /* 0x040fe40003f06270 */
[----:B------:R-:W-:Y:S01]  /*00d0*/  ISETP.NE.AND P1, PT, R11, RZ, PT ;  /* 0x000000ff0b00720c */ /* 0x000fe20003f25270 */
[----:B----4-:R-:W-:Y:S01]  /*00e0*/  IMAD R7, R7, 0x20, R6 ;  /* 0x0000002007077824 */ /* 0x010fe200078e0206 */
[----:B------:R-:W-:Y:S02]  /*00f0*/  ISETP.GE.AND P3, PT, R11, R10, PT ;  /* 0x0000000a0b00720c */ /* 0x000fe40003f66270 */
[C---:B------:R-:W-:Y:S02]  /*0100*/  ISETP.NE.OR P5, PT, R12.reuse, RZ, !P1 ;  /* 0x000000ff0c00720c */ /* 0x040fe40004fa5670 */
[----:B------:R-:W-:Y:S02]  /*0110*/  ISETP.LT.AND P0, PT, R7, R16, !P0 ;  /* 0x000000100700720c */ /* 0x000fe40004701270 */
[----:B------:R-:W-:-:S02]  /*0120*/  ISETP.NE.OR P3, PT, R12, 0x1f, P3 ;  /* 0x0000001f0c00780c */ /* 0x000fc40001f65670 */
[C---:B------:R-:W-:Y:S02]  /*0130*/  ISETP.NE.AND P2, PT, R7.reuse, RZ, PT ;  /* 0x000000ff0700720c */ /* 0x040fe40003f45270 */
[C---:B------:R-:W-:Y:S02]  /*0140*/  ISETP.GE.AND P4, PT, R7.reuse, R14, PT ;  /* 0x0000000e0700720c */ /* 0x040fe40003f86270 */
[----:B------:R-:W-:Y:S02]  /*0150*/  IADD3 R17, P6, PT, R7, R0, RZ ;  /* 0x0000000007117210 */ /* 0x000fe40007fde0ff */
[C---:B------:R-:W-:Y:S01]  /*0160*/  ISETP.NE.OR P2, PT, R6.reuse, RZ, !P2 ;  /* 0x000000ff0600720c */ /* 0x040fe20005745670 */
[----:B------:R-:W0:Y:S01]  /*0170*/  @!P5 LDC.64 R8, c[0x0][0x380] ;  /* 0x0000e000ff08db82 */ /* 0x000e220000000a00 */
[----:B------:R-:W-:Y:S01]  /*0180*/  ISETP.NE.OR P4, PT, R6, 0x1f, P4 ;  /* 0x0000001f0600780c */ /* 0x000fe20002785670 */
[C---:B------:R-:W-:Y:S01]  /*0190*/  @!P5 VIADD R13, R11.reuse, 0xffffffff ;  /* 0xffffffff0b0dd836 */ /* 0x040fe20000000000 */
[----:B------:R-:W-:Y:S01]  /*01a0*/  LEA.HI.X.SX32 R22, R0, RZ, 0x1, P6 ;  /* 0x000000ff00167211 */ /* 0x000fe200030f0eff */
[-C--:B------:R-:W-:Y:S01]  /*01b0*/  @!P3 IMAD R20, R11, R16.reuse, R16 ;  /* 0x000000100b14b224 */ /* 0x080fe200078e0210 */
[----:B--2---:R-:W-:Y:S01]  /*01c0*/  LEA R4, P6, R17, UR6, 0x2 ;  /* 0x0000000611047c11 */ /* 0x004fe2000f8c10ff */
[----:B------:R-:W-:-:S02]  /*01d0*/  @P0 IMAD R5, R11, R16, R7 ;  /* 0x000000100b050224 */ /* 0x000fc400078e0207 */
[----:B------:R-:W1:Y:S01]  /*01e0*/  @P0 LDC.64 R18, c[0x0][0x380] ;  /* 0x0000e000ff120b82 */ /* 0x000e620000000a00 */
[----:B------:R-:W-:Y:S01]  /*01f0*/  @!P3 IADD3 R15, PT, PT, R7, R20, RZ ;  /* 0x00000014070fb210 */ /* 0x000fe20007ffe0ff */
[----:B------:R-:W-:-:S06]  /*0200*/  @!P5 IMAD R13, R13, R16, R7 ;  /* 0x000000100d0dd224 */ /* 0x000fcc00078e0207 */
[----:B------:R-:W2:Y:S01]  /*0210*/  @!P3 LDC.64 R2, c[0x0][0x380] ;  /* 0x0000e000ff02bb82 */ /* 0x000ea20000000a00 */
[----:B0-----:R-:W-:-:S06]  /*0220*/  @!P5 IMAD.WIDE R8, R13, 0x4, R8 ;  /* 0x000000040d08d825 */ /* 0x001fcc00078e0208 */
[----:B---3--:R-:W3:Y:S01]  /*0230*/  @!P5 LDG.E.CONSTANT R9, desc[UR4][R8.64] ;  /* 0x000000040809d981 */ /* 0x008ee2000c1e9900 */
[----:B-1----:R-:W-:Y:S01]  /*0240*/  @P0 IMAD.WIDE.U32 R18, R5, 0x4, R18 ;  /* 0x0000000405120825 */ /* 0x002fe200078e0012 */
[----:B------:R-:W-:-:S05]  /*0250*/  LEA.HI.X R5, R17, UR7, R22, 0x2, P6 ;  /* 0x0000000711057c11 */ /* 0x000fca000b0f1416 */
[----:B------:R-:W4:Y:S01]  /*0260*/  @P0 LDG.E.CONSTANT R18, desc[UR4][R18.64] ;  /* 0x0000000412120981 */ /* 0x000f22000c1e9900 */
[----:B--2---:R-:W-:-:S03]  /*0270*/  @!P3 IMAD.WIDE R2, R15, 0x4, R2 ;  /* 0x000000040f02b825 */ /* 0x004fc600078e0202 */
[----:B------:R-:W2:Y:S04]  /*0280*/  @!P2 LDG.E.CONSTANT R16, desc[UR4][R4.64+-0x4] ;  /* 0xfffffc040410a981 */ /* 0x000ea8000c1e9900 */
[----:B------:R-:W5:Y:S04]  /*0290*/  @!P4 LDG.E.CONSTANT R20, desc[UR4][R4.64+0x4] ;  /* 0x000004040414c981 */ /* 0x000f68000c1e9900 */
[----:B------:R-:W3:Y:S01]  /*02a0*/  @!P3 LDG.E.CONSTANT R3, desc[UR4][R2.64] ;  /* 0x000000040203b981 */ /* 0x000ee2000c1e9900 */
[----:B------:R-:W0:Y:S01]  /*02b0*/  S2R R22, SR_CgaCtaId ;  /* 0x0000000000167919 */ /* 0x000e220000008800 */
[----:B------:R-:W-:-:S02]  /*02c0*/  MOV R13, 0x400 ;  /* 0x00000400000d7802 */ /* 0x000fc40000000f00 */
[----:B------:R-:W-:-:S04]  /*02d0*/  ISETP.EQ.OR P1, PT, R7, RZ, !P1 ;  /* 0x000000ff0700720c */ /* 0x000fc80004f22670 */
[----:B------:R-:W-:-:S04]  /*02e0*/  ISETP.GE.OR P1, PT, R7, R14, P1 ;  /* 0x0000000e0700720c */ /* 0x000fc80000f26670 */
[----:B------:R-:W-:Y:S02]  /*02f0*/  ISETP.GE.OR P1, PT, R11, R10, P1 ;  /* 0x0000000a0b00720c */ /* 0x000fe40000f26670 */
[----:B0-----:R-:W-:-:S05]  /*0300*/  LEA R13, R22, R13, 0x18 ;  /* 0x0000000d160d7211 */ /* 0x001fca00078ec0ff */
[----:B------:R-:W-:-:S04]  /*0310*/  IMAD R15, R12, 0x88, R13 ;  /* 0x000000880c0f7824 */ /* 0x000fc800078e020d */
[C---:B------:R-:W-:Y:S01]  /*0320*/  IMAD R17, R6.reuse, 0x4, R15 ;  /* 0x0000000406117824 */ /* 0x040fe200078e020f */
[----:B------:R-:W-:-:S04]  /*0330*/  LEA R6, R6, R13, 0x2 ;  /* 0x0000000d06067211 */ /* 0x000fc800078e10ff */
[----:B----4-:R0:W-:Y:S04]  /*0340*/  @P0 STS [R17+0x8c], R18 ;  /* 0x00008c1211000388 */ /* 0x0101e80000000800 */
[----:B------:R0:W-:Y:S04]  /*0350*/  @!P0 STS [R17+0x8c], RZ ;  /* 0x00008cff11008388 */ /* 0x0001e80000000800 */
[----:B--2---:R0:W-:Y:S04]  /*0360*/  @!P2 STS [R15+0x88], R16 ;  /* 0x000088100f00a388 */ /* 0x0041e80000000800 */
[----:B-----5:R0:W-:Y:S04]  /*0370*/  @!P4 STS [R15+0x10c], R20 ;  /* 0x00010c140f00c388 */ /* 0x0201e80000000800 */
[----:B---3--:R0:W-:Y:S04]  /*0380*/  @!P5 STS [R6+0x4], R9 ;  /* 0x000004090600d388 */ /* 0x0081e80000000800 */
[----:B------:R0:W-:Y:S01]  /*0390*/  @!P3 STS [R6+0x118c], R3 ;  /* 0x00118c030600b388 */ /* 0x0001e20000000800 */
[----:B------:R-:W-:Y:S06]  /*03a0*/  MEMBAR.ALL.GPU ;  /* 0x0000000000007992 */ /* 0x000fec000000a000 */
[----:B------:R-:W-:-:S00]  /*03b0*/  ERRBAR ;  /* 0x00000000000079ab */ /* 0x000fc00000000000 */
[----:B------:R-:W-:Y:S08]  /*03c0*/  CGAERRBAR ;  /* 0x00000000000075ab */ /* 0x000ff00000000000 */
[----:B------:R-:W-:Y:S06]  /*03d0*/  UCGABAR_ARV ;  /* 0x00000000000079c7 */ /* 0x000fec0008000000 */
[----:B------:R-:W-:Y:S01]  /*03e0*/  UCGABAR_WAIT ;  /* 0x0000000000007dc7 */ /* 0x000fe20008000000 */
[----:B------:R-:W-:Y:S01]  /*03f0*/  CCTL.IVALL ;  /* 0x00000000ff00798f */ /* 0x000fe20002000000 */
[----:B------:R-:W-:Y:S05]  /*0400*/  @P1 BRA `(.L_x_13) ;  /* 0x00000000003c1947 */ /* 0x000fea0003800000 */
[----:B------:R-:W-:Y:S01]  /*0410*/  LDS R4, [R17+0x8c] ;  /* 0x00008c0011047984 */ /* 0x000fe20000000800 */
[----:B0-----:R-:W0:Y:S01]  /*0420*/  LDC.64 R2, c[0x0][0x388] ;  /* 0x0000e200ff027b82 */ /* 0x001e220000000a00 */
[----:B------:R-:W-:Y:S02]  /*0430*/  IMAD.IADD R7, R7, 0x1, R0 ;  /* 0x0000000107077824 */ /* 0x000fe400078e0200 */
[----:B------:R-:W1:Y:S04]  /*0440*/  LDS R5, [R17+0x88] ;  /* 0x0000880011057984 */ /* 0x000e680000000800 */
[----:B------:R-:W2:Y:S04]  /*0450*/  LDS R6, [R17+0x90] ;  /* 0x0000900011067984 */ /* 0x000ea80000000800 */
[----:B------:R-:W3:Y:S04]  /*0460*/  LDS R8, [R17+0x4] ;  /* 0x0000040011087984 */ /* 0x000ee80000000800 */
[----:B------:R-:W4:Y:S01]  /*0470*/  LDS R9, [R17+0x114] ;  /* 0x0001140011097984 */ /* 0x000f220000000800 */
[----:B0-----:R-:W-:-:S04]  /*0480*/  IMAD.WIDE R2, R7, 0x4, R2 ;  /* 0x0000000407027825 */ /* 0x001fc800078e0202 */
[----:B-1----:R-:W-:-:S04]  /*0490*/  FADD R5, R4, R5 ;  /* 0x0000000504057221 */ /* 0x002fc80000000000 */
[----:B--2---:R-:W-:-:S04]  /*04a0*/  FADD R5, R6, R5 ;  /* 0x0000000506057221 */ /* 0x004fc80000000000 */
[----:B---3--:R-:W-:-:S04]  /*04b0*/  FADD R8, R8, R5 ;  /* 0x0000000508087221 */ /* 0x008fc80000000000 */
[----:B----4-:R-:W-:-:S04]  /*04c0*/  FADD R8, R9, R8 ;  /* 0x0000000809087221 */ /* 0x010fc80000000000 */
[----:B------:R-:W-:-:S05]  /*04d0*/  FMUL R5, R8, 0.20000000298023223877 ;  /* 0x3e4ccccd08057820 */ /* 0x000fca0000400000 */
[----:B------:R-:W-:Y:S01]  /*04e0*/  STG.E desc[UR4][R2.64], R5 ;  /* 0x0000000502007986 */ /* 0x000fe2000c101904 */
[----:B------:R-:W-:Y:S05]  /*04f0*/  EXIT ;  /* 0x000000000000794d */ /* 0x000fea0003800000 */
.L_x_13:
[----:B------:R-:W-:Y:S05]  /*0500*/  @!P0 EXIT ;  /* 0x000000000000894d */ /* 0x000fea0003800000 */
[----:B0-----:R-:W0:Y:S01]  /*0510*/  LDS R17, [R17+0x8c] ;  /* 0x00008c0011117984 */ /* 0x001e220000000800 */
[----:B------:R-:W1:Y:S01]  /*0520*/  LDC.64 R2, c[0x0][0x388] ;  /* 0x0000e200ff027b82 */ /* 0x000e620000000a00 */
[----:B------:R-:W-:-:S05]  /*0530*/  IADD3 R7, PT, PT, R7, R0, RZ ;  /* 0x0000000007077210 */ /* 0x000fca0007ffe0ff */
[----:B-1----:R-:W-:-:S05]  /*0540*/  IMAD.WIDE.U32 R2, R7, 0x4, R2 ;  /* 0x0000000407027825 */ /* 0x002fca00078e0002 */
[----:B0-----:R-:W-:Y:S01]  /*0550*/  STG.E desc[UR4][R2.64], R17 ;  /* 0x0000001102007986 */ /* 0x001fe2000c101904 */
[----:B------:R-:W-:Y:S05]  /*0560*/  EXIT ;  /* 0x000000000000794d */ /* 0x000fea0003800000 */
.L_x_14:
        /* <DEDUP_REMOVED lines=9> */
.L_x_18:


//--------------------- .nv.shared._Z22dsmem_histogram_kernelPKiPiii --------------------------
	.section	.nv.shared._Z22dsmem_histogram_kernelPKiPiii,"aw",@nobits
	.sectionflags	@""
	.align	4
.nv.shared._Z22dsmem_histogram_kernelPKiPiii:
	.zero		2048


//--------------------- .nv.shared.reserved.0     --------------------------
	.section	.nv.shared.reserved.0,"aw",@nobits
	.weak		__nv_reservedSMEM_offset_0_alias
	.size		__nv_reservedSMEM_offset_0_alias, 0, 64
	.other		__nv_reservedSMEM_offset_0_alias,@"STO_CUDA_RESERVED_SHARED STV_DEFAULT"
__nv_reservedSMEM_offset_0_alias:
	.zero		0
	.zero		64


//--------------------- .nv.shared._Z22dsmem_reduction_kernelPKfPfi --------------------------
	.section	.nv.shared._Z22dsmem_reduction_kernelPKfPfi,"aw",@nobits
	.sectionflags	@""
	.align	4
.nv.shared._Z22dsmem_reduction_kernelPKfPfi:
	.zero		2048


//--------------------- .nv.shared._Z22dsmem_transpose_kernelPKfPfii --------------------------
	.section	.nv.shared._Z22dsmem_transpose_kernelPKfPfii,"aw",@nobits
	.sectionflags	@""
	.align	4
.nv.shared._Z22dsmem_transpose_kernelPKfPfii:
	.zero		5248


//--------------------- .nv.shared._Z20dsmem_stencil_kernelPKfPfii --------------------------
	.section	.nv.shared._Z20dsmem_stencil_kernelPKfPfii,"aw",@nobits
	.sectionflags	@""
	.align	4
.nv.shared._Z20dsmem_stencil_kernelPKfPfii:
	.zero		5648


//--------------------- .nv.constant0._Z22dsmem_histogram_kernelPKiPiii --------------------------
	.section	.nv.constant0._Z22dsmem_histogram_kernelPKiPiii,"a",@progbits
	.sectionflags	@""
	.align	4
.nv.constant0._Z22dsmem_histogram_kernelPKiPiii:
	.zero		920


//--------------------- .nv.constant0._Z22dsmem_reduction_kernelPKfPfi --------------------------
	.section	.nv.constant0._Z22dsmem_reduction_kernelPKfPfi,"a",@progbits
	.sectionflags	@""
	.align	4
.nv.constant0._Z22dsmem_reduction_kernelPKfPfi:
	.zero		916


//--------------------- .nv.constant0._Z22dsmem_transpose_kernelPKfPfii --------------------------
	.section	.nv.constant0._Z22dsmem_transpose_kernelPKfPfii,"a",@progbits
	.sectionflags	@""
	.align	4
.nv.constant0._Z22dsmem_transpose_kernelPKfPfii:
	.zero		920


//--------------------- .nv.constant0._Z20dsmem_stencil_kernelPKfPfii --------------------------
	.section	.nv.constant0._Z20dsmem_stencil_kernelPKfPfii,"a",@progbits
	.sectionflags	@""
	.align	4
.nv.constant0._Z20dsmem_stencil_kernelPKfPfii:
	.zero		920


//--------------------- SYMBOLS --------------------------

	.type		.nv.reservedSmem.offset0,@object
	.size		.nv.reservedSmem.offset0,0x4
	.type		.nv.reservedSmem.cap,@object
	.size		.nv.reservedSmem.cap,0x4
